def attn_fwd(
    Q,
    K,
    V,
    Out,
    Lse,
    sm_scale,
    stride_qz,
    stride_qh,
    stride_qm,
    stride_qk,
    stride_kz,
    stride_kh,
    stride_kn,
    stride_kk,
    stride_vz,
    stride_vh,
    stride_vn,
    stride_vk,
    stride_oz,
    stride_oh,
    stride_om,
    stride_ok,
    seqlen_q,
    seqlen_k,
    BLOCK_M: tl.constexpr,
    BLOCK_N: tl.constexpr,
    HEAD_DIM: tl.constexpr,
    CAUSAL: tl.constexpr,
):
    start_m = tl.program_id(0)
    off_hz = tl.program_id(1)
    q_off = off_hz * stride_qh
    k_off = off_hz * stride_kh
    v_off = off_hz * stride_vh
    offs_m = start_m * BLOCK_M + tl.arange(0, BLOCK_M)
    offs_d = tl.arange(0, HEAD_DIM)
    offs_n = tl.arange(0, BLOCK_N)
    q_ptrs = Q + q_off + offs_m[:, None] * stride_qm + offs_d[None, :] * stride_qk
    k_ptrs = K + k_off + offs_d[:, None] * stride_kk + offs_n[None, :] * stride_kn
    v_ptrs = V + v_off + offs_n[:, None] * stride_vn + offs_d[None, :] * stride_vk
    m_i = tl.full([BLOCK_M], float("-inf"), dtype=tl.float32)
    l_i = tl.zeros([BLOCK_M], dtype=tl.float32) + 1.0
    acc = tl.zeros([BLOCK_M, HEAD_DIM], dtype=tl.float32)
    q = tl.load(q_ptrs)
    acc, l_i, m_i = _attn_fwd_inner(
        acc,
        l_i,
        m_i,
        q,
        k_ptrs,
        v_ptrs,
        sm_scale,
        stride_kn,
        stride_vn,
        start_m,
        seqlen_k,
        BLOCK_M,
        BLOCK_N,
        HEAD_DIM,
        CAUSAL,
    )
    acc = acc / l_i[:, None]
    lse = m_i + tl.math.log2(l_i) / 1.4426950408889634
    o_ptrs = (
        Out
        + off_hz * stride_oh
        + offs_m[:, None] * stride_om
        + offs_d[None, :] * stride_ok
    )
    tl.store(o_ptrs, acc.to(Out.dtype.element_ty))
    tl.store(Lse + off_hz * seqlen_q + offs_m, lse)

# config = {"BLOCK_M": 128, "BLOCK_N": 32, "HEAD_DIM": 64, "arch": "sm_80", "causal": true, "dtype": "bf16", "num_stages": 2, "num_warps": 4}
# arch = sm_80


// ===== COMPILED SASS (sm_80) =====

	.target	sm_80

	.elftype	@"ET_EXEC"


//--------------------- .note.nv.tkinfo           --------------------------
	.section	.note.nv.tkinfo,"",@"SHT_NOTE"
	.sectionflags	@"SHF_NOTE_NV_TKINFO"
	.tkinfo
        /*0018*/ 	.word	0x00000002
        /*0030*/ 	.string	""
        /*0030*/ 	.string	"ptxas"
        /*0030*/ 	.string	"Cuda compilation tools, release 13.0, V13.0.88"
        /*0030*/ 	.string	"Build cuda_13.0.r13.0/compiler.36424714_0"
        /*0030*/ 	.string	"-v  -suppress-debug-info  -lineinfo  -arch sm_80 "



//--------------------- .note.nv.cuinfo           --------------------------
	.section	.note.nv.cuinfo,"",@"SHT_NOTE"
	.sectionflags	@"SHF_NOTE_NV_CUINFO"
        /*0018*/ 	.short	0x0002
        /*001a*/ 	.short	0x0050
        /*001c*/ 	.short	0x0082
	.zero		2


//--------------------- .nv.info                  --------------------------
	.section	.nv.info,"",@"SHT_CUDA_INFO"
	.align	4


	//----- nvinfo : EIATTR_REGCOUNT
	.align		4
        /*0000*/ 	.byte	0x04, 0x2f
        /*0002*/ 	.short	(.L_2 - .L_1)
	.align		4
.L_1:
        /*0004*/ 	.word	index@(attn_fwd)
        /*0008*/ 	.word	0x000000fe


	//----- nvinfo : EIATTR_FRAME_SIZE
	.align		4
.L_2:
        /*000c*/ 	.byte	0x04, 0x11
        /*000e*/ 	.short	(.L_4 - .L_3)
	.align		4
.L_3:
        /*0010*/ 	.word	index@(attn_fwd)
        /*0014*/ 	.word	0x00000000


	//----- nvinfo : EIATTR_MIN_STACK_SIZE
	.align		4
.L_4:
        /*0018*/ 	.byte	0x04, 0x12
        /*001a*/ 	.short	(.L_6 - .L_5)
	.align		4
.L_5:
        /*001c*/ 	.word	index@(attn_fwd)
        /*0020*/ 	.word	0x00000000
.L_6:


//--------------------- .nv.info.attn_fwd         --------------------------
	.section	.nv.info.attn_fwd,"",@"SHT_CUDA_INFO"
	.sectionflags	@""
	.align	4


	//----- nvinfo : EIATTR_CUDA_API_VERSION
	.align		4
        /*0000*/ 	.byte	0x04, 0x37
        /*0002*/ 	.short	(.L_8 - .L_7)
.L_7:
        /*0004*/ 	.word	0x00000082


	//----- nvinfo : EIATTR_SW2861232_WAR
	.align		4
.L_8:
        /*0008*/ 	.byte	0x01, 0x35
	.zero		2


	//----- nvinfo : EIATTR_PARAM_CBANK
	.align		4
        /*000c*/ 	.byte	0x04, 0x0a
        /*000e*/ 	.short	(.L_10 - .L_9)
	.align		4
.L_9:
        /*0010*/ 	.word	index@(.nv.constant0.attn_fwd)
        /*0014*/ 	.short	0x0160
        /*0016*/ 	.short	0x0088


	//----- nvinfo : EIATTR_CBANK_PARAM_SIZE
	.align		4
.L_10:
        /*0018*/ 	.byte	0x03, 0x19
        /*001a*/ 	.short	0x0088


	//----- nvinfo : EIATTR_KPARAM_INFO
	.align		4
        /*001c*/ 	.byte	0x04, 0x17
        /*001e*/ 	.short	(.L_12 - .L_11)
.L_11:
        /*0020*/ 	.word	0x00000000
        /*0024*/ 	.short	0x0019
        /*0026*/ 	.short	0x0080
        /*0028*/ 	.byte	0x00, 0xf4, 0x21, 0x00


	//----- nvinfo : EIATTR_KPARAM_INFO
	.align		4
.L_12:
        /*002c*/ 	.byte	0x04, 0x17
        /*002e*/ 	.short	(.L_14 - .L_13)
.L_13:
        /*0030*/ 	.word	0x00000000
        /*0034*/ 	.short	0x0018
        /*0036*/ 	.short	0x0078
        /*0038*/ 	.byte	0x00, 0xf4, 0x21, 0x00


	//----- nvinfo : EIATTR_KPARAM_INFO
	.align		4
.L_14:
        /*003c*/ 	.byte	0x04, 0x17
        /*003e*/ 	.short	(.L_16 - .L_15)
.L_15:
        /*0040*/ 	.word	0x00000000
        /*0044*/ 	.short	0x0017
        /*0046*/ 	.short	0x0070
        /*0048*/ 	.byte	0x00, 0xf0, 0x11, 0x00


	//----- nvinfo : EIATTR_KPARAM_INFO
	.align		4
.L_16:
        /*004c*/ 	.byte	0x04, 0x17
        /*004e*/ 	.short	(.L_18 - .L_17)
.L_17:
        /*0050*/ 	.word	0x00000000
        /*0054*/ 	.short	0x0016
        /*0056*/ 	.short	0x006c
        /*0058*/ 	.byte	0x00, 0xf0, 0x11, 0x00


	//----- nvinfo : EIATTR_KPARAM_INFO
	.align		4
.L_18:
        /*005c*/ 	.byte	0x04, 0x17
        /*005e*/ 	.short	(.L_20 - .L_19)
.L_19:
        /*0060*/ 	.word	0x00000000
        /*0064*/ 	.short	0x0015
        /*0066*/ 	.short	0x0068
        /*0068*/ 	.byte	0x00, 0xf0, 0x11, 0x00


	//----- nvinfo : EIATTR_KPARAM_INFO
	.align		4
.L_20:
        /*006c*/ 	.byte	0x04, 0x17
        /*006e*/ 	.short	(.L_22 - .L_21)
.L_21:
        /*0070*/ 	.word	0x00000000
        /*0074*/ 	.short	0x0014
        /*0076*/ 	.short	0x0064
        /*0078*/ 	.byte	0x00, 0xf0, 0x11, 0x00


	//----- nvinfo : EIATTR_KPARAM_INFO
	.align		4
.L_22:
        /*007c*/ 	.byte	0x04, 0x17
        /*007e*/ 	.short	(.L_24 - .L_23)
.L_23:
        /*0080*/ 	.word	0x00000000
        /*0084*/ 	.short	0x0013
        /*0086*/ 	.short	0x0060
        /*0088*/ 	.byte	0x00, 0xf0, 0x11, 0x00


	//----- nvinfo : EIATTR_KPARAM_INFO
	.align		4
.L_24:
        /*008c*/ 	.byte	0x04, 0x17
        /*008e*/ 	.short	(.L_26 - .L_25)
.L_25:
        /*0090*/ 	.word	0x00000000
        /*0094*/ 	.short	0x0012
        /*0096*/ 	.short	0x005c
        /*0098*/ 	.byte	0x00, 0xf0, 0x11, 0x00


	//----- nvinfo : EIATTR_KPARAM_INFO
	.align		4
.L_26:
        /*009c*/ 	.byte	0x04, 0x17
        /*009e*/ 	.short	(.L_28 - .L_27)
.L_27:
        /*00a0*/ 	.word	0x00000000
        /*00a4*/ 	.short	0x0011
        /*00a6*/ 	.short	0x0058
        /*00a8*/ 	.byte	0x00, 0xf0, 0x11, 0x00


	//----- nvinfo : EIATTR_KPARAM_INFO
	.align		4
.L_28:
        /*00ac*/ 	.byte	0x04, 0x17
        /*00ae*/ 	.short	(.L_30 - .L_29)
.L_29:
        /*00b0*/ 	.word	0x00000000
        /*00b4*/ 	.short	0x0010
        /*00b6*/ 	.short	0x0054
        /*00b8*/ 	.byte	0x00, 0xf0, 0x11, 0x00


	//----- nvinfo : EIATTR_KPARAM_INFO
	.align		4
.L_30:
        /*00bc*/ 	.byte	0x04, 0x17
        /*00be*/ 	.short	(.L_32 - .L_31)
.L_31:
        /*00c0*/ 	.word	0x00000000
        /*00c4*/ 	.short	0x000f
        /*00c6*/ 	.short	0x0050
        /*00c8*/ 	.byte	0x00, 0xf0, 0x11, 0x00


	//----- nvinfo : EIATTR_KPARAM_INFO
	.align		4
.L_32:
        /*00cc*/ 	.byte	0x04, 0x17
        /*00ce*/ 	.short	(.L_34 - .L_33)
.L_33:
        /*00d0*/ 	.word	0x00000000
        /*00d4*/ 	.short	0x000e
        /*00d6*/ 	.short	0x004c
        /*00d8*/ 	.byte	0x00, 0xf0, 0x11, 0x00


	//----- nvinfo : EIATTR_KPARAM_INFO
	.align		4
.L_34:
        /*00dc*/ 	.byte	0x04, 0x17
        /*00de*/ 	.short	(.L_36 - .L_35)
.L_35:
        /*00e0*/ 	.word	0x00000000
        /*00e4*/ 	.short	0x000d
        /*00e6*/ 	.short	0x0048
        /*00e8*/ 	.byte	0x00, 0xf0, 0x11, 0x00


	//----- nvinfo : EIATTR_KPARAM_INFO
	.align		4
.L_36:
        /*00ec*/ 	.byte	0x04, 0x17
        /*00ee*/ 	.short	(.L_38 - .L_37)
.L_37:
        /*00f0*/ 	.word	0x00000000
        /*00f4*/ 	.short	0x000c
        /*00f6*/ 	.short	0x0044
        /*00f8*/ 	.byte	0x00, 0xf0, 0x11, 0x00


	//----- nvinfo : EIATTR_KPARAM_INFO
	.align		4
.L_38:
        /*00fc*/ 	.byte	0x04, 0x17
        /*00fe*/ 	.short	(.L_40 - .L_39)
.L_39:
        /*0100*/ 	.word	0x00000000
        /*0104*/ 	.short	0x000b
        /*0106*/ 	.short	0x0040
        /*0108*/ 	.byte	0x00, 0xf0, 0x11, 0x00


	//----- nvinfo : EIATTR_KPARAM_INFO
	.align		4
.L_40:
        /*010c*/ 	.byte	0x04, 0x17
        /*010e*/ 	.short	(.L_42 - .L_41)
.L_41:
        /*0110*/ 	.word	0x00000000
        /*0114*/ 	.short	0x000a
        /*0116*/ 	.short	0x003c
        /*0118*/ 	.byte	0x00, 0xf0, 0x11, 0x00


	//----- nvinfo : EIATTR_KPARAM_INFO
	.align		4
.L_42:
        /*011c*/ 	.byte	0x04, 0x17
        /*011e*/ 	.short	(.L_44 - .L_43)
.L_43:
        /*0120*/ 	.word	0x00000000
        /*0124*/ 	.short	0x0009
        /*0126*/ 	.short	0x0038
        /*0128*/ 	.byte	0x00, 0xf0, 0x11, 0x00


	//----- nvinfo : EIATTR_KPARAM_INFO
	.align		4
.L_44:
        /*012c*/ 	.byte	0x04, 0x17
        /*012e*/ 	.short	(.L_46 - .L_45)
.L_45:
        /*0130*/ 	.word	0x00000000
        /*0134*/ 	.short	0x0008
        /*0136*/ 	.short	0x0034
        /*0138*/ 	.byte	0x00, 0xf0, 0x11, 0x00


	//----- nvinfo : EIATTR_KPARAM_INFO
	.align		4
.L_46:
        /*013c*/ 	.byte	0x04, 0x17
        /*013e*/ 	.short	(.L_48 - .L_47)
.L_47:
        /*0140*/ 	.word	0x00000000
        /*0144*/ 	.short	0x0007
        /*0146*/ 	.short	0x0030
        /*0148*/ 	.byte	0x00, 0xf0, 0x11, 0x00


	//----- nvinfo : EIATTR_KPARAM_INFO
	.align		4
.L_48:
        /*014c*/ 	.byte	0x04, 0x17
        /*014e*/ 	.short	(.L_50 - .L_49)
.L_49:
        /*0150*/ 	.word	0x00000000
        /*0154*/ 	.short	0x0006
        /*0156*/ 	.short	0x002c
        /*0158*/ 	.byte	0x00, 0xf0, 0x11, 0x00


	//----- nvinfo : EIATTR_KPARAM_INFO
	.align		4
.L_50:
        /*015c*/ 	.byte	0x04, 0x17
        /*015e*/ 	.short	(.L_52 - .L_51)
.L_51:
        /*0160*/ 	.word	0x00000000
        /*0164*/ 	.short	0x0005
        /*0166*/ 	.short	0x0028
        /*0168*/ 	.byte	0x00, 0xf0, 0x11, 0x00


	//----- nvinfo : EIATTR_KPARAM_INFO
	.align		4
.L_52:
        /*016c*/ 	.byte	0x04, 0x17
        /*016e*/ 	.short	(.L_54 - .L_53)
.L_53:
        /*0170*/ 	.word	0x00000000
        /*0174*/ 	.short	0x0004
        /*0176*/ 	.short	0x0020
        /*0178*/ 	.byte	0x00, 0xf4, 0x21, 0x00


	//----- nvinfo : EIATTR_KPARAM_INFO
	.align		4
.L_54:
        /*017c*/ 	.byte	0x04, 0x17
        /*017e*/ 	.short	(.L_56 - .L_55)
.L_55:
        /*0180*/ 	.word	0x00000000
        /*0184*/ 	.short	0x0003
        /*0186*/ 	.short	0x0018
        /*0188*/ 	.byte	0x00, 0xf4, 0x21, 0x00


	//----- nvinfo : EIATTR_KPARAM_INFO
	.align		4
.L_56:
        /*018c*/ 	.byte	0x04, 0x17
        /*018e*/ 	.short	(.L_58 - .L_57)
.L_57:
        /*0190*/ 	.word	0x00000000
        /*0194*/ 	.short	0x0002
        /*0196*/ 	.short	0x0010
        /*0198*/ 	.byte	0x00, 0xf4, 0x21, 0x00


	//----- nvinfo : EIATTR_KPARAM_INFO
	.align		4
.L_58:
        /*019c*/ 	.byte	0x04, 0x17
        /*019e*/ 	.short	(.L_60 - .L_59)
.L_59:
        /*01a0*/ 	.word	0x00000000
        /*01a4*/ 	.short	0x0001
        /*01a6*/ 	.short	0x0008
        /*01a8*/ 	.byte	0x00, 0xf4, 0x21, 0x00


	//----- nvinfo : EIATTR_KPARAM_INFO
	.align		4
.L_60:
        /*01ac*/ 	.byte	0x04, 0x17
        /*01ae*/ 	.short	(.L_62 - .L_61)
.L_61:
        /*01b0*/ 	.word	0x00000000
        /*01b4*/ 	.short	0x0000
        /*01b6*/ 	.short	0x0000
        /*01b8*/ 	.byte	0x00, 0xf4, 0x21, 0x00


	//----- nvinfo : EIATTR_MAXREG_COUNT
	.align		4
.L_62:
        /*01bc*/ 	.byte	0x03, 0x1b
        /*01be*/ 	.short	0x00ff


	//----- nvinfo : EIATTR_NUM_BARRIERS
	.align		4
        /*01c0*/ 	.byte	0x02, 0x4c
        /*01c2*/ 	.byte	0x01
	.zero		1


	//----- nvinfo : EIATTR_MERCURY_ISA_VERSION
	.align		4
        /*01c4*/ 	.byte	0x03, 0x5f
        /*01c6*/ 	.short	0x0000


	//----- nvinfo : EIATTR_COOP_GROUP_MASK_REGIDS
	.align		4
        /*01c8*/ 	.byte	0x04, 0x29
        /*01ca*/ 	.short	(.L_64 - .L_63)


	//   ....[0]....
.L_63:
        /*01cc*/ 	.word	0xffffffff


	//   ....[1]....
        /*01d0*/ 	.word	0xffffffff


	//   ....[2]....
        /*01d4*/ 	.word	0xffffffff


	//   ....[3]....
        /*01d8*/ 	.word	0xffffffff


	//   ....[4]....
        /*01dc*/ 	.word	0xffffffff


	//   ....[5]....
        /*01e0*/ 	.word	0xffffffff


	//   ....[6]....
        /*01e4*/ 	.word	0xffffffff


	//   ....[7]....
        /*01e8*/ 	.word	0xffffffff


	//   ....[8]....
        /*01ec*/ 	.word	0xffffffff


	//   ....[9]....
        /*01f0*/ 	.word	0xffffffff


	//   ....[10]....
        /*01f4*/ 	.word	0xffffffff


	//   ....[11]....
        /*01f8*/ 	.word	0xffffffff


	//   ....[12]....
        /*01fc*/ 	.word	0xffffffff


	//   ....[13]....
        /*0200*/ 	.word	0xffffffff


	//   ....[14]....
        /*0204*/ 	.word	0xffffffff


	//   ....[15]....
        /*0208*/ 	.word	0xffffffff


	//----- nvinfo : EIATTR_COOP_GROUP_INSTR_OFFSETS
	.align		4
.L_64:
        /*020c*/ 	.byte	0x04, 0x28
        /*020e*/ 	.short	(.L_66 - .L_65)


	//   ....[0]....
.L_65:
        /*0210*/ 	.word	0x00003640


	//   ....[1]....
        /*0214*/ 	.word	0x00003810


	//   ....[2]....
        /*0218*/ 	.word	0x00003880


	//   ....[3]....
        /*021c*/ 	.word	0x00003900


	//   ....[4]....
        /*0220*/ 	.word	0x00003920


	//   ....[5]....
        /*0224*/ 	.word	0x00003950


	//   ....[6]....
        /*0228*/ 	.word	0x00003960


	//   ....[7]....
        /*022c*/ 	.word	0x00003a60


	//   ....[8]....
        /*0230*/ 	.word	0x000049e0


	//   ....[9]....
        /*0234*/ 	.word	0x000049f0


	//   ....[10]....
        /*0238*/ 	.word	0x00004a00


	//   ....[11]....
        /*023c*/ 	.word	0x00004a10


	//   ....[12]....
        /*0240*/ 	.word	0x00004aa0


	//   ....[13]....
        /*0244*/ 	.word	0x00004ac0


	//   ....[14]....
        /*0248*/ 	.word	0x00004ae0


	//   ....[15]....
        /*024c*/ 	.word	0x00004af0


	//----- nvinfo : EIATTR_EXIT_INSTR_OFFSETS
	.align		4
.L_66:
        /*0250*/ 	.byte	0x04, 0x1c
        /*0252*/ 	.short	(.L_68 - .L_67)


	//   ....[0]....
.L_67:
        /*0254*/ 	.word	0x00007bc0


	//----- nvinfo : EIATTR_REQNTID
	.align		4
.L_68:
        /*0258*/ 	.byte	0x04, 0x10
        /*025a*/ 	.short	(.L_70 - .L_69)
.L_69:
        /*025c*/ 	.word	0x00000080
        /*0260*/ 	.word	0x00000001
        /*0264*/ 	.word	0x00000001
.L_70:


//--------------------- .nv.callgraph             --------------------------
	.section	.nv.callgraph,"",@"SHT_CUDA_CALLGRAPH"
	.align	4
	.sectionentsize	8
	.align		4
        /*0000*/ 	.word	0x00000000
	.align		4
        /*0004*/ 	.word	0xffffffff
	.align		4
        /*0008*/ 	.word	0x00000000
	.align		4
        /*000c*/ 	.word	0xfffffffe
	.align		4
        /*0010*/ 	.word	0x00000000
	.align		4
        /*0014*/ 	.word	0xfffffffd
	.align		4
        /*0018*/ 	.word	0x00000000
	.align		4
        /*001c*/ 	.word	0xfffffffc


//--------------------- .nv.rel.action            --------------------------
	.section	.nv.rel.action,"",@"SHT_CUDA_RELOCINFO"
	.align	8
	.sectionentsize	8
        /*0000*/ 	.byte	0x73, 0x00, 0x00, 0x00, 0x00, 0x00, 0x00, 0x00, 0x00, 0x00, 0x00, 0x11, 0x25, 0x00, 0x05, 0x36


//--------------------- .nv.constant4             --------------------------
	.section	.nv.constant4,"a",@progbits
	.align	8
	.align		8
.nv.constant4:
        /*0000*/ 	.dword	_$_str


//--------------------- .nv.constant0.attn_fwd    --------------------------
	.section	.nv.constant0.attn_fwd,"a",@progbits
	.sectionflags	@""
	.align	4
.nv.constant0.attn_fwd:
	.zero		488


//--------------------- .text.attn_fwd            --------------------------
	.section	.text.attn_fwd,"ax",@progbits
	.sectioninfo	@"SHI_REGISTERS=254"
	.align	128
        .global         attn_fwd
        .type           attn_fwd,@function
        .size           attn_fwd,(.L_x_4 - attn_fwd)
        .other          attn_fwd,@"STO_CUDA_ENTRY STV_DEFAULT"
attn_fwd:
.text.attn_fwd:
[----:B------:R-:W-:Y:S02]  /*0000*/  MOV R1, c[0x0][0x28] ;  /* 0x00000a0000017a02 */ /* 0x000fe40000000f00 */
[----:B------:R-:W0:Y:S01]  /*0010*/  S2R R5, SR_CTAID.X ;  /* 0x0000000000057919 */ /* 0x000e220000002500 */
[----:B------:R-:W-:Y:S01]  /*0020*/  IMAD.MOV.U32 R59, RZ, RZ, c[0x0][0x198] ;  /* 0x00006600ff3b7624 */ /* 0x000fe200078e00ff */
[----:B------:R-:W-:Y:S02]  /*0030*/  ULDC.64 UR6, c[0x0][0x118] ;  /* 0x0000460000067ab9 */ /* 0x000fe40000000a00 */
[----:B------:R-:W1:Y:S01]  /*0040*/  S2R R0, SR_TID.X ;  /* 0x0000000000007919 */ /* 0x000e620000002100 */
[C---:B------:R-:W-:Y:S01]  /*0050*/  IMAD R27, R59.reuse, 0x14, RZ ;  /* 0x000000143b1b7824 */ /* 0x040fe200078e02ff */
[C---:B------:R-:W-:Y:S01]  /*0060*/  SHF.L.U32 R19, R59.reuse, 0x4, RZ ;  /* 0x000000043b137819 */ /* 0x040fe200000006ff */
[C---:B------:R-:W-:Y:S01]  /*0070*/  IMAD R25, R59.reuse, 0xa, RZ ;  /* 0x0000000a3b197824 */ /* 0x040fe200078e02ff */
[----:B------:R-:W2:Y:S01]  /*0080*/  S2R R2, SR_CTAID.Y ;  /* 0x0000000000027919 */ /* 0x000ea20000002600 */
[C---:B------:R-:W-:Y:S01]  /*0090*/  SHF.L.U32 R15, R59.reuse, 0x3, RZ ;  /* 0x000000033b0f7819 */ /* 0x040fe200000006ff */
[C---:B------:R-:W-:Y:S01]  /*00a0*/  IMAD R23, R59.reuse, 0x50, RZ ;  /* 0x000000503b177824 */ /* 0x040fe200078e02ff */
[C---:B------:R-:W-:Y:S01]  /*00b0*/  SHF.L.U32 R21, R59.reuse, 0x5, RZ ;  /* 0x000000053b157819 */ /* 0x040fe200000006ff */
[C---:B------:R-:W-:Y:S01]  /*00c0*/  IMAD R13, R59.reuse, 0x6, RZ ;  /* 0x000000063b0d7824 */ /* 0x040fe200078e02ff */
[C---:B------:R-:W-:Y:S01]  /*00d0*/  SHF.L.U32 R29, R59.reuse, 0x1, RZ ;  /* 0x000000013b1d7819 */ /* 0x040fe200000006ff */
[----:B------:R-:W-:-:S02]  /*00e0*/  IMAD R31, R59, 0x28, RZ ;  /* 0x000000283b1f7824 */ /* 0x000fc400078e02ff */
[C---:B------:R-:W-:Y:S02]  /*00f0*/  IMAD R165, R59.reuse, 0x60, RZ ;  /* 0x000000603ba57824 */ /* 0x040fe400078e02ff */
[C---:B------:R-:W-:Y:S02]  /*0100*/  IMAD R39, R59.reuse, 0x18, RZ ;  /* 0x000000183b277824 */ /* 0x040fe400078e02ff */
[C---:B------:R-:W-:Y:S02]  /*0110*/  IMAD R11, R59.reuse, 0x3, RZ ;  /* 0x000000033b0b7824 */ /* 0x040fe400078e02ff */
[----:B------:R-:W-:Y:S01]  /*0120*/  IMAD R47, R59, 0x30, RZ ;  /* 0x000000303b2f7824 */ /* 0x000fe200078e02ff */
[----:B0-----:R-:W-:Y:S01]  /*0130*/  SHF.L.U32 R5, R5, 0x7, RZ ;  /* 0x0000000705057819 */ /* 0x001fe200000006ff */
[C---:B------:R-:W-:Y:S02]  /*0140*/  IMAD R37, R59.reuse, 0xc, RZ ;  /* 0x0000000c3b257824 */ /* 0x040fe400078e02ff */
[----:B------:R-:W-:Y:S01]  /*0150*/  IMAD R55, R59, 0x38, RZ ;  /* 0x000000383b377824 */ /* 0x000fe200078e02ff */
[----:B-1----:R-:W-:Y:S01]  /*0160*/  LOP3.LUT R3, R5, 0x7f, R0, 0xf8, !PT ;  /* 0x0000007f05037812 */ /* 0x002fe200078ef800 */
[----:B------:R-:W-:-:S02]  /*0170*/  IMAD R45, R59, 0xe, RZ ;  /* 0x0000000e3b2d7824 */ /* 0x000fc400078e02ff */
[----:B------:R-:W-:Y:S02]  /*0180*/  IMAD R181, R59, 0x70, RZ ;  /* 0x000000703bb57824 */ /* 0x000fe400078e02ff */
[----:B--2---:R-:W-:Y:S02]  /*0190*/  IMAD R4, R2, c[0x0][0x190], RZ ;  /* 0x0000640002047a24 */ /* 0x004fe400078e02ff */
[----:B------:R-:W-:Y:S02]  /*01a0*/  IMAD R7, R3, c[0x0][0x194], RZ ;  /* 0x0000650003077a24 */ /* 0x000fe400078e02ff */
[----:B------:R-:W-:Y:S01]  /*01b0*/  IMAD R195, R59, 0x7e, RZ ;  /* 0x0000007e3bc37824 */ /* 0x000fe200078e02ff */
[C---:B------:R-:W-:Y:S01]  /*01c0*/  SHF.L.U32 R6, R4.reuse, 0x1, RZ ;  /* 0x0000000104067819 */ /* 0x040fe200000006ff */
[----:B------:R-:W-:Y:S01]  /*01d0*/  IMAD.HI R4, R4, 0x2, RZ ;  /* 0x0000000204047827 */ /* 0x000fe200078e02ff */
[----:B------:R-:W-:-:S03]  /*01e0*/  SHF.L.U32 R9, R7, 0x1, RZ ;  /* 0x0000000107097819 */ /* 0x000fc600000006ff */
[----:B------:R-:W-:Y:S01]  /*01f0*/  IMAD.HI R7, R7, 0x2, RZ ;  /* 0x0000000207077827 */ /* 0x000fe200078e02ff */
[----:B------:R-:W-:-:S03]  /*0200*/  IADD3 R6, P0, P1, R9, c[0x0][0x160], R6 ;  /* 0x0000580009067a10 */ /* 0x000fc6000791e006 */
[----:B------:R-:W-:Y:S01]  /*0210*/  IMAD R9, R59, 0x5, RZ ;  /* 0x000000053b097824 */ /* 0x000fe200078e02ff */
[----:B------:R-:W-:Y:S01]  /*0220*/  IADD3.X R7, R7, c[0x0][0x164], R4, P0, P1 ;  /* 0x0000590007077a10 */ /* 0x000fe200007e2404 */
[C---:B------:R-:W-:Y:S01]  /*0230*/  IMAD R49, R59.reuse, 0x1c, RZ ;  /* 0x0000001c3b317824 */ /* 0x040fe200078e02ff */
[CC--:B------:R-:W-:Y:S01]  /*0240*/  LEA R18, P3, R59.reuse, R6.reuse, 0x5 ;  /* 0x000000063b127211 */ /* 0x0c0fe200078628ff */
[C---:B------:R-:W-:Y:S01]  /*0250*/  IMAD R33, R59.reuse, 0x42, RZ ;  /* 0x000000423b217824 */ /* 0x040fe200078e02ff */
[CC--:B------:R-:W-:Y:S01]  /*0260*/  LEA R14, P2, R59.reuse, R6.reuse, 0x4 ;  /* 0x000000063b0e7211 */ /* 0x0c0fe200078420ff */
[----:B------:R-:W-:Y:S01]  /*0270*/  IMAD R17, R59, 0x7, RZ ;  /* 0x000000073b117824 */ /* 0x000fe200078e02ff */
[-C--:B------:R-:W-:Y:S01]  /*0280*/  LEA.HI.X.SX32 R19, R19, R7.reuse, 0x1, P3 ;  /* 0x0000000713137211 */ /* 0x080fe200018f0eff */
[----:B------:R-:W-:Y:S01]  /*0290*/  IMAD R57, R59, 0x3f, RZ ;  /* 0x0000003f3b397824 */ /* 0x000fe200078e02ff */
[-C--:B------:R-:W-:Y:S01]  /*02a0*/  IADD3 R24, P3, R27, R6.reuse, RZ ;  /* 0x000000061b187210 */ /* 0x080fe20007f7e0ff */
[C---:B------:R-:W-:Y:S01]  /*02b0*/  IMAD R73, R59.reuse, 0x48, RZ ;  /* 0x000000483b497824 */ /* 0x040fe200078e02ff */
[CC--:B------:R-:W-:Y:S01]  /*02c0*/  LEA R20, P1, R59.reuse, R6.reuse, 0x6 ;  /* 0x000000063b147211 */ /* 0x0c0fe200078230ff */
[----:B------:R-:W-:Y:S01]  /*02d0*/  IMAD R71, R59, 0x46, RZ ;  /* 0x000000463b477824 */ /* 0x000fe200078e02ff */
[-C--:B------:R-:W-:Y:S01]  /*02e0*/  LEA.HI.X.SX32 R15, R15, R7.reuse, 0x1, P2 ;  /* 0x000000070f0f7211 */ /* 0x080fe200010f0eff */
[----:B------:R-:W-:Y:S01]  /*02f0*/  IMAD R63, R59, 0x12, RZ ;  /* 0x000000123b3f7824 */ /* 0x000fe200078e02ff */
[-C--:B------:R-:W-:Y:S01]  /*0300*/  IADD3 R22, P2, R25, R6.reuse, RZ ;  /* 0x0000000619167210 */ /* 0x080fe20007f5e0ff */
[----:B------:R-:W-:Y:S01]  /*0310*/  IMAD R69, R59, 0x44, RZ ;  /* 0x000000443b457824 */ /* 0x000fe200078e02ff */
[-C--:B------:R-:W-:Y:S01]  /*0320*/  IADD3 R8, P0, R23, R6.reuse, RZ ;  /* 0x0000000617087210 */ /* 0x080fe20007f1e0ff */
[----:B------:R-:W-:Y:S01]  /*0330*/  IMAD.SHL.U32 R35, R59, 0x4, RZ ;  /* 0x000000043b237824 */ /* 0x000fe200078e00ff */
[-C--:B------:R-:W-:Y:S01]  /*0340*/  LEA.HI.X.SX32 R25, R25, R7.reuse, 0x1, P3 ;  /* 0x0000000719197211 */ /* 0x080fe200018f0eff */
[----:B------:R-:W-:Y:S01]  /*0350*/  IMAD R75, R59, 0x16, RZ ;  /* 0x000000163b4b7824 */ /* 0x000fe200078e02ff */
[-C--:B------:R-:W-:Y:S01]  /*0360*/  LEA.HI.X.SX32 R21, R21, R7.reuse, 0x1, P1 ;  /* 0x0000000715157211 */ /* 0x080fe200008f0eff */
[----:B------:R-:W-:Y:S01]  /*0370*/  IMAD R81, R59, 0x1a, RZ ;  /* 0x0000001a3b517824 */ /* 0x000fe200078e02ff */
[-C--:B------:R-:W-:Y:S01]  /*0380*/  IADD3 R30, P3, R13, R6.reuse, RZ ;  /* 0x000000060d1e7210 */ /* 0x080fe20007f7e0ff */
[----:B------:R-:W-:Y:S01]  /*0390*/  IMAD R41, R59, 0x9, RZ ;  /* 0x000000093b297824 */ /* 0x000fe200078e02ff */
[-C--:B------:R-:W-:Y:S01]  /*03a0*/  IADD3 R26, P1, R31, R6.reuse, RZ ;  /* 0x000000061f1a7210 */ /* 0x080fe20007f3e0ff */
[----:B------:R-:W-:Y:S01]  /*03b0*/  IMAD R43, R59, 0xb, RZ ;  /* 0x0000000b3b2b7824 */ /* 0x000fe200078e02ff */
[-C--:B------:R-:W-:Y:S01]  /*03c0*/  LEA.HI.X.SX32 R23, R9, R7.reuse, 0x1, P2 ;  /* 0x0000000709177211 */ /* 0x080fe200010f0eff */
        /* <DEDUP_REMOVED lines=37> */
[-C--:B------:R-:W-:Y:S01]  /*0620*/  LEA.HI.X.SX32 R47, R17, R7.reuse, 0x1, P0 ;  /* 0x00000007112f7211 */ /* 0x080fe200000f0eff */
[----:B------:R-:W-:Y:S01]  /*0630*/  IMAD R139, R59, 0x3a, RZ ;  /* 0x0000003a3b8b7824 */ /* 0x000fe200078e02ff */
[-C--:B------:R-:W-:Y:S01]  /*0640*/  IADD3 R72, P5, R29, R6.reuse, RZ ;  /* 0x000000061d487210 */ /* 0x080fe20007fbe0ff */
[----:B------:R-:W-:Y:S01]  /*0650*/  IMAD R143, R59, 0x3c, RZ ;  /* 0x0000003c3b8f7824 */ /* 0x000fe200078e02ff */
[-C--:B------:R-:W-:Y:S01]  /*0660*/  LEA.HI.X.SX32 R13, R55, R7.reuse, 0x1, P6 ;  /* 0x00000007370d7211 */ /* 0x080fe200030f0eff */
[C---:B------:R-:W-:Y:S01]  /*0670*/  IMAD R89, R59.reuse, 0x1f, RZ ;  /* 0x0000001f3b597824 */ /* 0x040fe200078e02ff */
[CC--:B------:R-:W-:Y:S01]  /*0680*/  LEA R70, P6, R59.reuse, R6.reuse, 0x2 ;  /* 0x000000063b467211 */ /* 0x0c0fe200078c10ff */
[----:B------:R-:W-:Y:S01]  /*0690*/  IMAD R147, R59, 0x3e, RZ ;  /* 0x0000003e3b937824 */ /* 0x000fe200078e02ff */
[-C--:B------:R-:W-:Y:S01]  /*06a0*/  LEA.HI.X.SX32 R17, R57, R7.reuse, 0x1, P4 ;  /* 0x0000000739117211 */ /* 0x080fe200020f0eff */
[----:B------:R-:W-:Y:S01]  /*06b0*/  IMAD R91, R59, 0x21, RZ ;  /* 0x000000213b5b7824 */ /* 0x000fe200078e02ff */
[-C--:B------:R-:W-:Y:S01]  /*06c0*/  LEA.HI.X.SX32 R45, R45, R7.reuse, 0x1, P3 ;  /* 0x000000072d2d7211 */ /* 0x080fe200018f0eff */
[C---:B------:R-:W-:Y:S01]  /*06d0*/  IMAD R95, R59.reuse, 0x23, RZ ;  /* 0x000000233b5f7824 */ /* 0x040fe200078e02ff */
[CC--:B------:R-:W-:Y:S01]  /*06e0*/  LEA R68, P4, R59.reuse, R6.reuse, 0x3 ;  /* 0x000000063b447211 */ /* 0x0c0fe200078818ff */
[----:B------:R-:W-:Y:S01]  /*06f0*/  IMAD R99, R59, 0x25, RZ ;  /* 0x000000253b637824 */ /* 0x000fe200078e02ff */
[-C--:B------:R-:W-:Y:S01]  /*0700*/  IADD3 R42, P3, R73, R6.reuse, RZ ;  /* 0x00000006492a7210 */ /* 0x080fe20007f7e0ff */
[----:B------:R-:W-:Y:S01]  /*0710*/  IMAD R107, R59, 0x4a, RZ ;  /* 0x0000004a3b6b7824 */ /* 0x000fe200078e02ff */
[-C--:B------:R-:W-:Y:S01]  /*0720*/  IADD3 R40, P0, R71, R6.reuse, RZ ;  /* 0x0000000647287210 */ /* 0x080fe20007f1e0ff */
[C---:B------:R-:W-:Y:S01]  /*0730*/  IMAD R127, R59.reuse, 0x4c, RZ ;  /* 0x0000004c3b7f7824 */ /* 0x040fe200078e02ff */
[CC--:B------:R-:W-:Y:S01]  /*0740*/  LEA.HI.X.SX32 R73, R59.reuse, R7.reuse, 0x1, P5 ;  /* 0x000000073b497211 */ /* 0x0c0fe200028f0eff */
        /* <DEDUP_REMOVED lines=37> */
[----:B------:R-:W-:Y:S01]  /*09a0*/  LEA.HI.X.SX32 R95, R109, R7, 0x1, P1 ;  /* 0x000000076d5f7211 */ /* 0x000fe200008f0eff */
[----:B------:R-:W-:Y:S01]  /*09b0*/  IMAD R131, R59, 0x35, RZ ;  /* 0x000000353b837824 */ /* 0x000fe200078e02ff */
[----:B------:R-:W-:Y:S01]  /*09c0*/  IADD3 R122, P1, R169, R6, RZ ;  /* 0x00000006a97a7210 */ /* 0x000fe20007f3e0ff */
[C---:B------:R-:W-:Y:S01]  /*09d0*/  IMAD R175, R59.reuse, 0x6a, RZ ;  /* 0x0000006a3baf7824 */ /* 0x040fe200078e02ff */
[----:B------:R-:W2:Y:S01]  /*09e0*/  LDG.E.U16 R14, [R14.64] ;  /* 0x000000060e0e7981 */ /* 0x000ea2000c1e1500 */
[----:B------:R-:W-:-:S02]  /*09f0*/  IMAD R177, R59, 0x6c, RZ ;  /* 0x0000006c3bb17824 */ /* 0x000fc400078e02ff */
[C---:B------:R-:W-:Y:S01]  /*0a00*/  IMAD R135, R59.reuse, 0x37, RZ ;  /* 0x000000373b877824 */ /* 0x040fe200078e02ff */
[----:B------:R-:W3:Y:S01]  /*0a10*/  LDG.E.U16 R18, [R18.64] ;  /* 0x0000000612127981 */ /* 0x000ee2000c1e1500 */
[C---:B------:R-:W-:Y:S02]  /*0a20*/  IMAD R179, R59.reuse, 0x6e, RZ ;  /* 0x0000006e3bb37824 */ /* 0x040fe400078e02ff */
[C---:B------:R-:W-:Y:S01]  /*0a30*/  IMAD R137, R59.reuse, 0x39, RZ ;  /* 0x000000393b897824 */ /* 0x040fe200078e02ff */
[----:B------:R-:W4:Y:S01]  /*0a40*/  LDG.E.U16 R20, [R20.64] ;  /* 0x0000000614147981 */ /* 0x000f22000c1e1500 */
[C---:B------:R-:W-:Y:S02]  /*0a50*/  IMAD R183, R59.reuse, 0x72, RZ ;  /* 0x000000723bb77824 */ /* 0x040fe400078e02ff */
[C---:B------:R-:W-:Y:S01]  /*0a60*/  IMAD R185, R59.reuse, 0x74, RZ ;  /* 0x000000743bb97824 */ /* 0x040fe200078e02ff */
[----:B------:R0:W5:Y:S01]  /*0a70*/  LDG.E.U16 R8, [R8.64] ;  /* 0x0000000608087981 */ /* 0x000162000c1e1500 */
[----:B------:R-:W-:-:S02]  /*0a80*/  IMAD R141, R59, 0x3b, RZ ;  /* 0x0000003b3b8d7824 */ /* 0x000fc400078e02ff */
[C---:B------:R-:W-:Y:S01]  /*0a90*/  IMAD R187, R59.reuse, 0x76, RZ ;  /* 0x000000763bbb7824 */ /* 0x040fe200078e02ff */
[----:B------:R-:W5:Y:S01]  /*0aa0*/  LDG.E.U16 R38, [R38.64] ;  /* 0x0000000626267981 */ /* 0x000f62000c1e1500 */
[C---:B------:R-:W-:Y:S02]  /*0ab0*/  IMAD R189, R59.reuse, 0x78, RZ ;  /* 0x000000783bbd7824 */ /* 0x040fe400078e02ff */
[C---:B------:R-:W-:Y:S01]  /*0ac0*/  IMAD R145, R59.reuse, 0x3d, RZ ;  /* 0x0000003d3b917824 */ /* 0x040fe200078e02ff */
[----:B------:R1:W5:Y:S01]  /*0ad0*/  LDG.E.U16 R10, [R10.64] ;  /* 0x000000060a0a7981 */ /* 0x000362000c1e1500 */
[C---:B------:R-:W-:Y:S02]  /*0ae0*/  IMAD R191, R59.reuse, 0x7a, RZ ;  /* 0x0000007a3bbf7824 */ /* 0x040fe400078e02ff */
[----:B------:R-:W-:Y:S01]  /*0af0*/  IMAD R193, R59, 0x7c, RZ ;  /* 0x0000007c3bc17824 */ /* 0x000fe200078e02ff */
[----:B------:R-:W-:Y:S01]  /*0b00*/  LEA.HI.X.SX32 R59, R43, R7, 0x1, P6 ;  /* 0x000000072b3b7211 */ /* 0x000fe200030f0eff */
[----:B------:R0:W5:Y:S01]  /*0b10*/  LDG.E.U16 R12, [R12.64] ;  /* 0x000000060c0c7981 */ /* 0x000162000c1e1500 */
[----:B------:R-:W-:-:S02]  /*0b20*/  IADD3 R50, P6, R93, R6, RZ ;  /* 0x000000065d327210 */ /* 0x000fc40007fde0ff */
[-C--:B------:R-:W-:Y:S01]  /*0b30*/  LEA.HI.X.SX32 R43, R97, R7.reuse, 0x1, P3 ;  /* 0x00000007612b7211 */ /* 0x080fe200018f0eff */
[----:B------:R-:W5:Y:S01]  /*0b40*/  LDG.E.U16 R72, [R72.64] ;  /* 0x0000000648487981 */ /* 0x000f62000c1e1500 */
[-C--:B------:R-:W-:Y:S02]  /*0b50*/  LEA.HI.X.SX32 R51, R61, R7.reuse, 0x1, P6 ;  /* 0x000000073d337211 */ /* 0x080fe400030f0eff */
[-C--:B------:R-:W-:Y:S01]  /*0b60*/  IADD3 R64, P6, R109, R6.reuse, RZ ;  /* 0x000000066d407210 */ /* 0x080fe20007fde0ff */
[----:B------:R-:W5:Y:S01]  /*0b70*/  LDG.E.U16 R54, [R54.64] ;  /* 0x0000000636367981 */ /* 0x000f62000c1e1500 */
[-C--:B------:R-:W-:Y:S02]  /*0b80*/  LEA.HI.X.SX32 R61, R63, R7.reuse, 0x1, P4 ;  /* 0x000000073f3d7211 */ /* 0x080fe400020f0eff */
[----:B------:R-:W-:Y:S01]  /*0b90*/  IADD3 R66, P4, R113, R6, RZ ;  /* 0x0000000671427210 */ /* 0x000fe20007f9e0ff */
[----:B------:R-:W5:Y:S01]  /*0ba0*/  LDG.E.U16 R50, [R50.64] ;  /* 0x0000000632327981 */ /* 0x000f62000c1e1500 */
[----:B------:R-:W-:-:S02]  /*0bb0*/  LEA.HI.X.SX32 R63, R65, R7, 0x1, P5 ;  /* 0x00000007413f7211 */ /* 0x000fc400028f0eff */
[-C--:B------:R-:W-:Y:S01]  /*0bc0*/  IADD3 R74, P5, R117, R6.reuse, RZ ;  /* 0x00000006754a7210 */ /* 0x080fe20007fbe0ff */
[----:B------:R0:W5:Y:S01]  /*0bd0*/  LDG.E.U16 R28, [R28.64] ;  /* 0x000000061c1c7981 */ /* 0x000162000c1e1500 */
        /* <DEDUP_REMOVED lines=16> */
[-C--:B------:R-:W-:Y:S01]  /*0ce0*/  LEA.HI.X.SX32 R83, R85, R7.reuse, 0x1, P6 ;  /* 0x0000000755537211 */ /* 0x080fe200030f0eff */
[----:B------:R-:W5:Y:S01]  /*0cf0*/  LDG.E.U16 R78, [R78.64] ;  /* 0x000000064e4e7981 */ /* 0x000f62000c1e1500 */
[-C--:B------:R-:W-:Y:S02]  /*0d00*/  IADD3 R86, P5, R147, R6.reuse, RZ ;  /* 0x0000000693567210 */ /* 0x080fe40007fbe0ff */
[-C--:B------:R-:W-:Y:S01]  /*0d10*/  LEA.HI.X.SX32 R85, R87, R7.reuse, 0x1, P4 ;  /* 0x0000000757557211 */ /* 0x080fe200020f0eff */
[----:B------:R-:W5:Y:S01]  /*0d20*/  LDG.E.U16 R94, [R94.64] ;  /* 0x000000065e5e7981 */ /* 0x000f62000c1e1500 */
[-C--:B------:R-:W-:Y:S02]  /*0d30*/  IADD3 R88, P6, R107, R6.reuse, RZ ;  /* 0x000000066b587210 */ /* 0x080fe40007fde0ff */
[----:B------:R-:W-:Y:S01]  /*0d40*/  IADD3 R90, P4, R127, R6, RZ ;  /* 0x000000067f5a7210 */ /* 0x000fe20007f9e0ff */
[----:B------:R0:W5:Y:S01]  /*0d50*/  LDG.E.U16 R30, [R30.64] ;  /* 0x000000061e1e7981 */ /* 0x000162000c1e1500 */
[----:B------:R-:W-:-:S02]  /*0d60*/  LEA.HI.X.SX32 R87, R89, R7, 0x1, P5 ;  /* 0x0000000759577211 */ /* 0x000fc400028f0eff */
[-C--:B------:R-:W-:Y:S01]  /*0d70*/  IADD3 R92, P5, R149, R6.reuse, RZ ;  /* 0x00000006955c7210 */ /* 0x080fe20007fbe0ff */
[----:B------:R-:W5:Y:S01]  /*0d80*/  LDG.E.U16 R58, [R58.64] ;  /* 0x000000063a3a7981 */ /* 0x000f62000c1e1500 */
[-C--:B------:R-:W-:Y:S02]  /*0d90*/  LEA.HI.X.SX32 R89, R99, R7.reuse, 0x1, P6 ;  /* 0x0000000763597211 */ /* 0x080fe400030f0eff */
[----:B------:R-:W-:Y:S01]  /*0da0*/  LEA.HI.X.SX32 R91, R101, R7, 0x1, P4 ;  /* 0x00000007655b7211 */ /* 0x000fe200020f0eff */
[----:B------:R-:W5:Y:S01]  /*0db0*/  LDG.E.U16 R62, [R62.64] ;  /* 0x000000063e3e7981 */ /* 0x000f62000c1e1500 */
[-C--:B------:R-:W-:Y:S02]  /*0dc0*/  IADD3 R96, P3, R157, R6.reuse, RZ ;  /* 0x000000069d607210 */ /* 0x080fe40007f7e0ff */
[-C--:B------:R-:W-:Y:S01]  /*0dd0*/  IADD3 R102, P6, R159, R6.reuse, RZ ;  /* 0x000000069f667210 */ /* 0x080fe20007fde0ff */
[----:B------:R-:W5:Y:S01]  /*0de0*/  LDG.E.U16 R80, [R80.64] ;  /* 0x0000000650507981 */ /* 0x000f62000c1e1500 */
[----:B------:R-:W-:-:S02]  /*0df0*/  IADD3 R100, P4, R161, R6, RZ ;  /* 0x00000006a1647210 */ /* 0x000fc40007f9e0ff */
[-C--:B------:R-:W-:Y:S01]  /*0e00*/  LEA.HI.X.SX32 R93, R103, R7.reuse, 0x1, P5 ;  /* 0x00000007675d7211 */ /* 0x080fe200028f0eff */
[----:B------:R-:W5:Y:S01]  /*0e10*/  LDG.E.U16 R40, [R40.64] ;  /* 0x0000000628287981 */ /* 0x000f62000c1e1500 */
[-C--:B------:R-:W-:Y:S02]  /*0e20*/  LEA.HI.X.SX32 R107, R105, R7.reuse, 0x1, P2 ;  /* 0x00000007696b7211 */ /* 0x080fe400010f0eff */
[-C--:B------:R-:W-:Y:S01]  /*0e30*/  LEA.HI.X.SX32 R99, R111, R7.reuse, 0x1, P0 ;  /* 0x000000076f637211 */ /* 0x080fe200000f0eff */
[----:B------:R-:W5:Y:S01]  /*0e40*/  LDG.E.U16 R26, [R26.64] ;  /* 0x000000061a1a7981 */ /* 0x000f62000c1e1500 */
[-C--:B------:R-:W-:Y:S02]  /*0e50*/  LEA.HI.X.SX32 R97, R113, R7.reuse, 0x1, P3 ;  /* 0x0000000771617211 */ /* 0x080fe400018f0eff */
[-C--:B------:R-:W-:Y:S01]  /*0e60*/  LEA.HI.X.SX32 R103, R115, R7.reuse, 0x1, P6 ;  /* 0x0000000773677211 */ /* 0x080fe200030f0eff */
[----:B------:R-:W5:Y:S01]  /*0e70*/  LDG.E.U16 R106, [R106.64] ;  /* 0x000000066a6a7981 */ /* 0x000f62000c1e1500 */
[----:B------:R-:W-:-:S02]  /*0e80*/  LEA.HI.X.SX32 R101, R117, R7, 0x1, P4 ;  /* 0x0000000775657211 */ /* 0x000fc400020f0eff */
[-C--:B------:R-:W-:Y:S01]  /*0e90*/  IADD3 R104, P5, R163, R6.reuse, RZ ;  /* 0x00000006a3687210 */ /* 0x080fe20007fbe0ff */
[----:B------:R-:W5:Y:S01]  /*0ea0*/  LDG.E.U16 R98, [R98.64] ;  /* 0x0000000662627981 */ /* 0x000f62000c1e1500 */
[-C--:B------:R-:W-:Y:S02]  /*0eb0*/  IADD3 R126, P2, R167, R6.reuse, RZ ;  /* 0x00000006a77e7210 */ /* 0x080fe40007f5e0ff */
[-C--:B------:R-:W-:Y:S01]  /*0ec0*/  IADD3 R116, P0, R171, R6.reuse, RZ ;  /* 0x00000006ab747210 */ /* 0x080fe20007f1e0ff */
        /* <DEDUP_REMOVED lines=14> */
[----:B------:R-:W-:Y:S01]  /*0fb0*/  LEA.HI.X.SX32 R111, R133, R7, 0x1, P4 ;  /* 0x00000007856f7211 */ /* 0x000fe200020f0eff */
        /* <DEDUP_REMOVED lines=8> */
[-C--:B------:R-:W-:Y:S01]  /*1040*/  IADD3 R120, P6, R191, R6.reuse, RZ ;  /* 0x00000006bf787210 */ /* 0x080fe20007fde0ff */
[----:B------:R-:W5:Y:S01]  /*1050*/  LDG.E.U16 R114, [R114.64] ;  /* 0x0000000672727981 */ /* 0x000f62000c1e1500 */
[----:B------:R-:W-:Y:S02]  /*1060*/  IADD3 R118, P4, R193, R6, RZ ;  /* 0x00000006c1767210 */ /* 0x000fe40007f9e0ff */
[-C--:B------:R-:W-:Y:S01]  /*1070*/  LEA.HI.X.SX32 R131, R137, R7.reuse, 0x1, P2 ;  /* 0x0000000789837211 */ /* 0x080fe200010f0eff */
[----:B------:R0:W5:Y:S01]  /*1080*/  LDG.E.U16 R6, [R6.64] ;  /* 0x0000000606067981 */ /* 0x000162000c1e1500 */
[-C--:B------:R-:W-:Y:S02]  /*1090*/  LEA.HI.X.SX32 R133, R139, R7.reuse, 0x1, P1 ;  /* 0x000000078b857211 */ /* 0x080fe400008f0eff */
[-C--:B------:R-:W-:Y:S01]  /*10a0*/  LEA.HI.X.SX32 R129, R141, R7.reuse, 0x1, P0 ;  /* 0x000000078d817211 */ /* 0x080fe200000f0eff */
[----:B------:R-:W5:Y:S01]  /*10b0*/  LDG.E.U16 R130, [R130.64] ;  /* 0x0000000682827981 */ /* 0x000f62000c1e1500 */
[----:B------:R-:W-:-:S02]  /*10c0*/  LEA.HI.X.SX32 R125, R143, R7, 0x1, P3 ;  /* 0x000000078f7d7211 */ /* 0x000fc400018f0eff */
[-C--:B------:R-:W-:Y:S01]  /*10d0*/  LEA.HI.X.SX32 R121, R145, R7.reuse, 0x1, P6 ;  /* 0x0000000791797211 */ /* 0x080fe200030f0eff */
[----:B------:R-:W5:Y:S01]  /*10e0*/  LDG.E.U16 R132, [R132.64] ;  /* 0x0000000684847981 */ /* 0x000f62000c1e1500 */
[-C--:B------:R-:W-:Y:S02]  /*10f0*/  LEA.HI.X.SX32 R119, R147, R7.reuse, 0x1, P4 ;  /* 0x0000000793777211 */ /* 0x080fe400020f0eff */
[----:B------:R-:W-:Y:S01]  /*1100*/  LEA.HI.X.SX32 R109, R135, R7, 0x1, P5 ;  /* 0x00000007876d7211 */ /* 0x000fe200028f0eff */
[----:B------:R-:W5:Y:S04]  /*1110*/  LDG.E.U16 R128, [R128.64] ;  /* 0x0000000680807981 */ /* 0x000f68000c1e1500 */
[----:B------:R0:W5:Y:S04]  /*1120*/  LDG.E.U16 R124, [R124.64] ;  /* 0x000000067c7c7981 */ /* 0x000168000c1e1500 */
[----:B------:R-:W5:Y:S04]  /*1130*/  LDG.E.U16 R22, [R22.64] ;  /* 0x0000000616167981 */ /* 0x000f68000c1e1500 */
        /* <DEDUP_REMOVED lines=22> */
[----:B------:R-:W5:Y:S01]  /*12a0*/  LDG.E.U16 R16, [R16.64] ;  /* 0x0000000610107981 */ /* 0x000f62000c1e1500 */
[----:B------:R-:W-:-:S04]  /*12b0*/  LOP3.LUT R4, R0, 0x7f, RZ, 0xc0, !PT ;  /* 0x0000007f00047812 */ /* 0x000fc800078ec0ff */
[----:B0-----:R-:W-:-:S04]  /*12c0*/  SHF.L.U32 R7, R4, 0x1, RZ ;  /* 0x0000000104077819 */ /* 0x001fc800000006ff */
[C---:B------:R-:W-:Y:S02]  /*12d0*/  LOP3.LUT R9, R7.reuse, 0x10, RZ, 0x3c, !PT ;  /* 0x0000001007097812 */ /* 0x040fe400078e3cff */
[C---:B-1----:R-:W-:Y:S02]  /*12e0*/  LOP3.LUT R11, R7.reuse, 0x20, RZ, 0x3c, !PT ;  /* 0x00000020070b7812 */ /* 0x042fe400078e3cff */
[----:B------:R-:W-:Y:S01]  /*12f0*/  LOP3.LUT R13, R7, 0x30, RZ, 0x3c, !PT ;  /* 0x00000030070d7812 */ /* 0x000fe200078e3cff */
[----:B------:R-:W-:Y:S01]  /*1300*/  IMAD.MOV.U32 R29, RZ, RZ, -0x800000 ;  /* 0xff800000ff1d7424 */ /* 0x000fe200078e00ff */
[----:B------:R-:W-:Y:S02]  /*1310*/  MOV R138, 0x3f800000 ;  /* 0x3f800000008a7802 */ /* 0x000fe40000000f00 */
[----:B------:R-:W-:Y:S02]  /*1320*/  MOV R31, 0xff800000 ;  /* 0xff800000001f7802 */ /* 0x000fe40000000f00 */
[----:B------:R-:W-:-:S02]  /*1330*/  MOV R136, 0x3f800000 ;  /* 0x3f80000000887802 */ /* 0x000fc40000000f00 */
[----:B------:R-:W-:Y:S01]  /*1340*/  MOV R125, 0x3f800000 ;  /* 0x3f800000007d7802 */ /* 0x000fe20000000f00 */
[----:B--2---:R-:W-:Y:S04]  /*1350*/  STS.U16 [R7+0x800], R14 ;  /* 0x0008000e07007388 */ /* 0x004fe80000000400 */
[----:B---3--:R-:W-:Y:S04]  /*1360*/  STS.U16 [R7+0x1000], R18 ;  /* 0x0010001207007388 */ /* 0x008fe80000000400 */
[----:B----4-:R-:W-:Y:S04]  /*1370*/  STS.U16 [R7+0x2000], R20 ;  /* 0x0020001407007388 */ /* 0x010fe80000000400 */
[----:B-----5:R0:W-:Y:S04]  /*1380*/  STS.U16 [R7+0x2800], R8 ;  /* 0x0028000807007388 */ /* 0x0201e80000000400 */
[----:B------:R-:W-:Y:S04]  /*1390*/  STS.U16 [R7+0x1800], R38 ;  /* 0x0018002607007388 */ /* 0x000fe80000000400 */
[----:B------:R1:W-:Y:S04]  /*13a0*/  STS.U16 [R7+0x3000], R10 ;  /* 0x0030000a07007388 */ /* 0x0003e80000000400 */
[----:B------:R-:W-:Y:S01]  /*13b0*/  STS.U16 [R7+0x3800], R12 ;  /* 0x0038000c07007388 */ /* 0x000fe20000000400 */
[C---:B0-----:R-:W-:Y:S01]  /*13c0*/  LOP3.LUT R8, R0.reuse, 0x1c, RZ, 0xc0, !PT ;  /* 0x0000001c00087812 */ /* 0x041fe200078ec0ff */
[----:B-1----:R-:W-:-:S02]  /*13d0*/  IMAD.SHL.U32 R10, R0, 0x2, RZ ;  /* 0x00000002000a7824 */ /* 0x002fc400078e00ff */
[----:B------:R0:W-:Y:S02]  /*13e0*/  STS.U16 [R7], R6 ;  /* 0x0000000607007388 */ /* 0x0001e40000000400 */
[----:B0-----:R-:W-:-:S04]  /*13f0*/  IADD3 R6, R5, 0x80, RZ ;  /* 0x0000008005067810 */ /* 0x001fc80007ffe0ff */
[----:B------:R-:W-:Y:S01]  /*1400*/  ISETP.GE.AND P0, PT, R6, 0x1, PT ;  /* 0x000000010600780c */ /* 0x000fe20003f06270 */
[----:B------:R-:W-:Y:S04]  /*1410*/  STS.U16 [R9+0x100], R72 ;  /* 0x0001004809007388 */ /* 0x000fe80000000400 */
[----:B------:R-:W-:Y:S04]  /*1420*/  STS.U16 [R9+0x900], R54 ;  /* 0x0009003609007388 */ /* 0x000fe80000000400 */
[----:B------:R-:W-:Y:S04]  /*1430*/  STS.U16 [R9+0x1100], R50 ;  /* 0x0011003209007388 */ /* 0x000fe80000000400 */
[----:B------:R-:W-:Y:S04]  /*1440*/  STS.U16 [R9+0x1900], R76 ;  /* 0x0019004c09007388 */ /* 0x000fe80000000400 */
[----:B------:R-:W-:Y:S04]  /*1450*/  STS.U16 [R9+0x2100], R28 ;  /* 0x0021001c09007388 */ /* 0x000fe80000000400 */
[----:B------:R-:W-:Y:S04]  /*1460*/  STS.U16 [R9+0x2900], R106 ;  /* 0x0029006a09007388 */ /* 0x000fe80000000400 */
[----:B------:R-:W-:Y:S04]  /*1470*/  STS.U16 [R9+0x3100], R126 ;  /* 0x0031007e09007388 */ /* 0x000fe80000000400 */
[----:B------:R0:W-:Y:S04]  /*1480*/  STS.U16 [R9+0x3900], R130 ;  /* 0x0039008209007388 */ /* 0x0001e80000000400 */
[----:B------:R-:W-:Y:S04]  /*1490*/  STS.U16 [R11+0x200], R70 ;  /* 0x000200460b007388 */ /* 0x000fe80000000400 */
[----:B------:R-:W-:Y:S01]  /*14a0*/  STS.U16 [R11+0xa00], R24 ;  /* 0x000a00180b007388 */ /* 0x000fe20000000400 */
[----:B0-----:R-:W-:-:S03]  /*14b0*/  LOP3.LUT R9, R7, 0x40, RZ, 0x3c, !PT ;  /* 0x0000004007097812 */ /* 0x001fc600078e3cff */
        /* <DEDUP_REMOVED lines=15> */
[----:B------:R-:W-:Y:S01]  /*15b0*/  STS.U16 [R9+0x400], R68 ;  /* 0x0004004409007388 */ /* 0x000fe20000000400 */
[----:B0-----:R-:W-:-:S02]  /*15c0*/  LOP3.LUT R13, R7, 0x60, RZ, 0x3c, !PT ;  /* 0x00000060070d7812 */ /* 0x001fc400078e3cff */
[----:B------:R-:W-:Y:S01]  /*15d0*/  LOP3.LUT R7, R7, 0x70, RZ, 0x3c, !PT ;  /* 0x0000007007077812 */ /* 0x000fe200078e3cff */
[----:B------:R-:W-:Y:S04]  /*15e0*/  STS.U16 [R9+0xc00], R36 ;  /* 0x000c002409007388 */ /* 0x000fe80000000400 */
[----:B------:R-:W-:Y:S04]  /*15f0*/  STS.U16 [R9+0x1400], R26 ;  /* 0x0014001a09007388 */ /* 0x000fe80000000400 */
[----:B------:R-:W-:Y:S04]  /*1600*/  STS.U16 [R9+0x1c00], R48 ;  /* 0x001c003009007388 */ /* 0x000fe80000000400 */
[----:B------:R-:W-:Y:S04]  /*1610*/  STS.U16 [R9+0x2400], R42 ;  /* 0x0024002a09007388 */ /* 0x000fe80000000400 */
[----:B------:R-:W-:Y:S04]  /*1620*/  STS.U16 [R9+0x2c00], R96 ;  /* 0x002c006009007388 */ /* 0x000fe80000000400 */
[----:B------:R0:W-:Y:S04]  /*1630*/  STS.U16 [R9+0x3400], R114 ;  /* 0x0034007209007388 */ /* 0x0001e80000000400 */
[----:B------:R-:W-:Y:S01]  /*1640*/  STS.U16 [R9+0x3c00], R124 ;  /* 0x003c007c09007388 */ /* 0x000fe20000000400 */
[----:B------:R-:W-:-:S03]  /*1650*/  MOV R30, 0xff800000 ;  /* 0xff800000001e7802 */ /* 0x000fc60000000f00 */
[----:B------:R-:W-:Y:S01]  /*1660*/  STS.U16 [R11+0x500], R22 ;  /* 0x000500160b007388 */ /* 0x000fe20000000400 */
[----:B------:R-:W-:-:S03]  /*1670*/  MOV R28, 0xff800000 ;  /* 0xff800000001c7802 */ /* 0x000fc60000000f00 */
[----:B------:R-:W-:Y:S01]  /*1680*/  STS.U16 [R11+0xd00], R56 ;  /* 0x000d00380b007388 */ /* 0x000fe20000000400 */
[----:B------:R-:W-:-:S03]  /*1690*/  MOV R126, 0x3f800000 ;  /* 0x3f800000007e7802 */ /* 0x000fc60000000f00 */
[----:B------:R-:W-:Y:S01]  /*16a0*/  STS.U16 [R11+0x1500], R64 ;  /* 0x001500400b007388 */ /* 0x000fe20000000400 */
[----:B------:R-:W-:-:S03]  /*16b0*/  CS2R R116, SRZ ;  /* 0x0000000000747805 */ /* 0x000fc6000001ff00 */
[----:B------:R-:W-:Y:S01]  /*16c0*/  STS.U16 [R11+0x1d00], R82 ;  /* 0x001d00520b007388 */ /* 0x000fe20000000400 */
[----:B0-----:R-:W-:-:S03]  /*16d0*/  CS2R R114, SRZ ;  /* 0x0000000000727805 */ /* 0x001fc6000001ff00 */
[----:B------:R-:W-:Y:S01]  /*16e0*/  STS.U16 [R11+0x2500], R88 ;  /* 0x002500580b007388 */ /* 0x000fe20000000400 */
[----:B------:R-:W-:-:S03]  /*16f0*/  CS2R R106, SRZ ;  /* 0x00000000006a7805 */ /* 0x000fc6000001ff00 */
[----:B------:R0:W-:Y:S01]  /*1700*/  STS.U16 [R11+0x2d00], R102 ;  /* 0x002d00660b007388 */ /* 0x0001e20000000400 */
[----:B------:R-:W-:-:S03]  /*1710*/  CS2R R96, SRZ ;  /* 0x0000000000607805 */ /* 0x000fc6000001ff00 */
[----:B------:R1:W-:Y:S01]  /*1720*/  STS.U16 [R11+0x3500], R112 ;  /* 0x003500700b007388 */ /* 0x0003e20000000400 */
[----:B------:R-:W-:-:S03]  /*1730*/  CS2R R98, SRZ ;  /* 0x0000000000627805 */ /* 0x000fc6000001ff00 */
[----:B------:R-:W-:Y:S01]  /*1740*/  STS.U16 [R11+0x3d00], R120 ;  /* 0x003d00780b007388 */ /* 0x000fe20000000400 */
[----:B------:R-:W-:Y:S01]  /*1750*/  CS2R R94, SRZ ;  /* 0x00000000005e7805 */ /* 0x000fe2000001ff00 */
[----:B0-----:R-:W-:Y:S02]  /*1760*/  CS2R R102, SRZ ;  /* 0x0000000000667805 */ /* 0x001fe4000001ff00 */
[----:B------:R-:W-:Y:S01]  /*1770*/  STS.U16 [R13+0x600], R32 ;  /* 0x000600200d007388 */ /* 0x000fe20000000400 */
[----:B------:R-:W-:Y:S01]  /*1780*/  CS2R R88, SRZ ;  /* 0x0000000000587805 */ /* 0x000fe2000001ff00 */
[----:B-1----:R-:W-:Y:S02]  /*1790*/  CS2R R112, SRZ ;  /* 0x0000000000707805 */ /* 0x002fe4000001ff00 */
[----:B------:R-:W-:Y:S01]  /*17a0*/  STS.U16 [R13+0xe00], R44 ;  /* 0x000e002c0d007388 */ /* 0x000fe20000000400 */
[----:B------:R-:W-:Y:S01]  /*17b0*/  CS2R R80, SRZ ;  /* 0x0000000000507805 */ /* 0x000fe2000001ff00 */
[----:B------:R-:W-:-:S02]  /*17c0*/  CS2R R82, SRZ ;  /* 0x0000000000527805 */ /* 0x000fc4000001ff00 */
[----:B------:R0:W-:Y:S01]  /*17d0*/  STS.U16 [R13+0x1600], R66 ;  /* 0x001600420d007388 */ /* 0x0001e20000000400 */
[----:B------:R-:W-:Y:S01]  /*17e0*/  CS2R R76, SRZ ;  /* 0x00000000004c7805 */ /* 0x000fe2000001ff00 */
[----:B------:R-:W-:Y:S02]  /*17f0*/  CS2R R78, SRZ ;  /* 0x00000000004e7805 */ /* 0x000fe4000001ff00 */
[----:B------:R1:W-:Y:S01]  /*1800*/  STS.U16 [R13+0x1e00], R84 ;  /* 0x001e00540d007388 */ /* 0x0003e20000000400 */
[----:B------:R-:W-:Y:S01]  /*1810*/  CS2R R72, SRZ ;  /* 0x0000000000487805 */ /* 0x000fe2000001ff00 */
[----:B------:R-:W-:Y:S02]  /*1820*/  CS2R R68, SRZ ;  /* 0x0000000000447805 */ /* 0x000fe4000001ff00 */
[----:B------:R2:W-:Y:S01]  /*1830*/  STS.U16 [R13+0x2600], R90 ;  /* 0x0026005a0d007388 */ /* 0x0005e20000000400 */
[----:B------:R-:W-:Y:S01]  /*1840*/  CS2R R70, SRZ ;  /* 0x0000000000467805 */ /* 0x000fe2000001ff00 */
[----:B------:R-:W-:-:S02]  /*1850*/  CS2R R64, SRZ ;  /* 0x0000000000407805 */ /* 0x000fc4000001ff00 */
[----:B------:R3:W-:Y:S01]  /*1860*/  STS.U16 [R13+0x2e00], R100 ;  /* 0x002e00640d007388 */ /* 0x0007e20000000400 */
[----:B0-----:R-:W-:Y:S01]  /*1870*/  CS2R R66, SRZ ;  /* 0x0000000000427805 */ /* 0x001fe2000001ff00 */
[----:B-1----:R-:W-:Y:S02]  /*1880*/  CS2R R84, SRZ ;  /* 0x0000000000547805 */ /* 0x002fe4000001ff00 */
[----:B------:R0:W-:Y:S01]  /*1890*/  STS.U16 [R13+0x3600], R110 ;  /* 0x0036006e0d007388 */ /* 0x0001e20000000400 */
[----:B------:R-:W-:Y:S01]  /*18a0*/  CS2R R60, SRZ ;  /* 0x00000000003c7805 */ /* 0x000fe2000001ff00 */
[----:B--2---:R-:W-:Y:S02]  /*18b0*/  CS2R R90, SRZ ;  /* 0x00000000005a7805 */ /* 0x004fe4000001ff00 */
[----:B------:R1:W-:Y:S01]  /*18c0*/  STS.U16 [R13+0x3e00], R118 ;  /* 0x003e00760d007388 */ /* 0x0003e20000000400 */
[----:B------:R-:W-:Y:S01]  /*18d0*/  CS2R R62, SRZ ;  /* 0x00000000003e7805 */ /* 0x000fe2000001ff00 */
[----:B---3--:R-:W-:Y:S01]  /*18e0*/  CS2R R100, SRZ ;  /* 0x0000000000647805 */ /* 0x008fe2000001ff00 */
[----:B------:R-:W-:Y:S01]  /*18f0*/  CS2R R56, SRZ ;  /* 0x0000000000387805 */ /* 0x000fe2000001ff00 */
[----:B------:R-:W-:Y:S01]  /*1900*/  STS.U16 [R7+0x700], R46 ;  /* 0x0007002e07007388 */ /* 0x000fe20000000400 */
[----:B------:R-:W-:Y:S01]  /*1910*/  CS2R R58, SRZ ;  /* 0x00000000003a7805 */ /* 0x000fe2000001ff00 */
[----:B0-----:R-:W-:Y:S01]  /*1920*/  CS2R R110, SRZ ;  /* 0x00000000006e7805 */ /* 0x001fe2000001ff00 */
[C---:B------:R-:W-:Y:S01]  /*1930*/  LOP3.LUT R9, R0.reuse, 0x3, RZ, 0xc0, !PT ;  /* 0x0000000300097812 */ /* 0x040fe200078ec0ff */
[----:B------:R-:W-:Y:S01]  /*1940*/  STS.U16 [R7+0xf00], R52 ;  /* 0x000f003407007388 */ /* 0x000fe20000000400 */
[----:B------:R-:W-:Y:S01]  /*1950*/  SHF.L.U32 R11, R0, 0x3, RZ ;  /* 0x00000003000b7819 */ /* 0x000fe200000006ff */
[----:B-1----:R-:W-:-:S02]  /*1960*/  CS2R R118, SRZ ;  /* 0x0000000000767805 */ /* 0x002fc4000001ff00 */
[----:B------:R0:W-:Y:S04]  /*1970*/  STS.U16 [R7+0x1700], R74 ;  /* 0x0017004a07007388 */ /* 0x0001e80000000400 */
[----:B------:R1:W-:Y:S04]  /*1980*/  STS.U16 [R7+0x1f00], R86 ;  /* 0x001f005607007388 */ /* 0x0003e80000000400 */
[----:B------:R2:W-:Y:S01]  /*1990*/  STS.U16 [R7+0x2700], R92 ;  /* 0x0027005c07007388 */ /* 0x0005e20000000400 */
[----:B0-----:R-:W-:-:S03]  /*19a0*/  CS2R R74, SRZ ;  /* 0x00000000004a7805 */ /* 0x001fc6000001ff00 */
[----:B------:R0:W-:Y:S01]  /*19b0*/  STS.U16 [R7+0x2f00], R104 ;  /* 0x002f006807007388 */ /* 0x0001e20000000400 */
[----:B-1----:R-:W-:-:S03]  /*19c0*/  CS2R R86, SRZ ;  /* 0x0000000000567805 */ /* 0x002fc6000001ff00 */
[----:B------:R1:W-:Y:S01]  /*19d0*/  STS.U16 [R7+0x3700], R108 ;  /* 0x0037006c07007388 */ /* 0x0003e20000000400 */
[----:B--2---:R-:W-:-:S03]  /*19e0*/  CS2R R92, SRZ ;  /* 0x00000000005c7805 */ /* 0x004fc6000001ff00 */
[----:B------:R2:W-:Y:S01]  /*19f0*/  STS.U16 [R7+0x3f00], R16 ;  /* 0x003f001007007388 */ /* 0x0005e20000000400 */
[----:B0-----:R-:W-:Y:S01]  /*1a00*/  CS2R R104, SRZ ;  /* 0x0000000000687805 */ /* 0x001fe2000001ff00 */
[----:B-1----:R-:W-:Y:S01]  /*1a10*/  CS2R R108, SRZ ;  /* 0x00000000006c7805 */ /* 0x002fe2000001ff00 */
[----:B--2---:R-:W-:Y:S01]  /*1a20*/  LOP3.LUT R7, R0, 0x60, RZ, 0xc0, !PT ;  /* 0x0000006000077812 */ /* 0x004fe200078ec0ff */
[----:B------:R-:W-:Y:S05]  /*1a30*/  @!P0 BRA `(.L_x_0) ;  /* 0x0000334000008947 */ /* 0x000fea0003800000 */
[----:B------:R-:W-:Y:S01]  /*1a40*/  SHF.R.U32.HI R13, RZ, 0x1, R7 ;  /* 0x00000001ff0d7819 */ /* 0x000fe20000011607 */
[C---:B------:R-:W-:Y:S01]  /*1a50*/  IMAD.SHL.U32 R20, R0.reuse, 0x80, RZ ;  /* 0x0000008000147824 */ /* 0x040fe200078e00ff */
[C---:B------:R-:W-:Y:S01]  /*1a60*/  LOP3.LUT R28, R0.reuse, 0x7, RZ, 0xc0, !PT ;  /* 0x00000007001c7812 */ /* 0x040fe200078ec0ff */
[----:B------:R-:W-:Y:S01]  /*1a70*/  IMAD.MOV.U32 R36, RZ, RZ, c[0x0][0x1b8] ;  /* 0x00006e00ff247624 */ /* 0x000fe200078e00ff */
[C---:B------:R-:W-:Y:S01]  /*1a80*/  LOP3.LUT P0, RZ, R0.reuse, 0x40, RZ, 0xc0, !PT ;  /* 0x0000004000ff7812 */ /* 0x040fe2000780c0ff */
[----:B------:R-:W-:Y:S01]  /*1a90*/  IMAD.MOV.U32 R126, RZ, RZ, 0x3f800000 ;  /* 0x3f800000ff7e7424 */ /* 0x000fe200078e00ff */
[----:B------:R-:W-:Y:S01]  /*1aa0*/  LOP3.LUT R14, R0, 0x3f, RZ, 0xc0, !PT ;  /* 0x0000003f000e7812 */ /* 0x000fe200078ec0ff */
[----:B------:R-:W-:Y:S01]  /*1ab0*/  IMAD R17, R28, 0x110, RZ ;  /* 0x000001101c117824 */ /* 0x000fe200078e02ff */
[----:B------:R-:W-:Y:S01]  /*1ac0*/  LOP3.LUT R15, R10, 0x10, RZ, 0xc0, !PT ;  /* 0x000000100a0f7812 */ /* 0x000fe200078ec0ff */
[----:B------:R-:W-:Y:S01]  /*1ad0*/  CS2R R116, SRZ ;  /* 0x0000000000747805 */ /* 0x000fe2000001ff00 */
[----:B------:R-:W-:Y:S01]  /*1ae0*/  LEA.HI R12, R8, R13, RZ, 0x1e ;  /* 0x0000000d080c7211 */ /* 0x000fe200078ff0ff */
[----:B------:R-:W-:Y:S01]  /*1af0*/  CS2R R118, SRZ ;  /* 0x0000000000767805 */ /* 0x000fe2000001ff00 */
[----:B------:R-:W-:Y:S01]  /*1b00*/  SHF.L.U32 R13, R14, 0x1, RZ ;  /* 0x000000010e0d7819 */ /* 0x000fe200000006ff */
[----:B------:R-:W-:Y:S01]  /*1b10*/  CS2R R112, SRZ ;  /* 0x0000000000707805 */ /* 0x000fe2000001ff00 */
[----:B------:R-:W-:Y:S01]  /*1b20*/  SEL R16, RZ, 0x90, !P0 ;  /* 0x00000090ff107807 */ /* 0x000fe20004000000 */
[----:B------:R-:W-:Y:S01]  /*1b30*/  CS2R R114, SRZ ;  /* 0x0000000000727805 */ /* 0x000fe2000001ff00 */
[--C-:B------:R-:W-:Y:S01]  /*1b40*/  LOP3.LUT R18, R15, 0x60, R0.reuse, 0xf8, !PT ;  /* 0x000000600f127812 */ /* 0x100fe200078ef800 */
[----:B------:R-:W-:Y:S01]  /*1b50*/  IMAD R15, R2, c[0x0][0x1b0], RZ ;  /* 0x00006c00020f7a24 */ /* 0x000fe200078e02ff */
[----:B------:R-:W-:Y:S01]  /*1b60*/  LOP3.LUT R13, R16, R13, RZ, 0x3c, !PT ;  /* 0x0000000d100d7212 */ /* 0x000fe200078e3cff */
[----:B------:R-:W-:Y:S01]  /*1b70*/  CS2R R108, SRZ ;  /* 0x00000000006c7805 */ /* 0x000fe2000001ff00 */
[----:B------:R-:W-:Y:S01]  /*1b80*/  LOP3.LUT R23, R17, R18, RZ, 0x3c, !PT ;  /* 0x0000001211177212 */ /* 0x000fe200078e3cff */
[----:B------:R-:W-:Y:S01]  /*1b90*/  IMAD R17, R14, c[0x0][0x1a8], RZ ;  /* 0x00006a000e117a24 */ /* 0x000fe200078e02ff */
[----:B------:R-:W-:Y:S01]  /*1ba0*/  SHF.R.U32.HI R16, RZ, 0x6, R0 ;  /* 0x00000006ff107819 */ /* 0x000fe20000011600 */
[----:B------:R-:W-:Y:S01]  /*1bb0*/  CS2R R110, SRZ ;  /* 0x00000000006e7805 */ /* 0x000fe2000001ff00 */
[----:B------:R-:W-:Y:S01]  /*1bc0*/  LOP3.LUT R18, R0, 0x1f, RZ, 0xc0, !PT ;  /* 0x0000001f00127812 */ /* 0x000fe200078ec0ff */
[----:B------:R-:W-:Y:S01]  /*1bd0*/  CS2R R104, SRZ ;  /* 0x0000000000687805 */ /* 0x000fe2000001ff00 */
[----:B------:R-:W-:Y:S01]  /*1be0*/  IADD3 R12, R5, R12, RZ ;  /* 0x0000000c050c7210 */ /* 0x000fe20007ffe0ff */
[----:B------:R-:W-:Y:S01]  /*1bf0*/  IMAD R5, R2, c[0x0][0x1a0], RZ ;  /* 0x0000680002057a24 */ /* 0x000fe200078e02ff */
[----:B------:R-:W-:Y:S01]  /*1c00*/  SGXT.U32 R16, R16, 0x1 ;  /* 0x000000011010781a */ /* 0x000fe20000000000 */
[----:B------:R-:W-:Y:S01]  /*1c10*/  IMAD R22, R18, c[0x0][0x1b4], RZ ;  /* 0x00006d0012167a24 */ /* 0x000fe200078e02ff */
[----:B------:R-:W-:Y:S01]  /*1c20*/  MOV R34, c[0x0][0x1a4] ;  /* 0x0000690000227a02 */ /* 0x000fe20000000f00 */
[----:B------:R-:W-:Y:S01]  /*1c30*/  CS2R R106, SRZ ;  /* 0x00000000006a7805 */ /* 0x000fe2000001ff00 */
[----:B------:R-:W-:Y:S01]  /*1c40*/  SHF.L.U32 R14, R5, 0x1, RZ ;  /* 0x00000001050e7819 */ /* 0x000fe200000006ff */
[----:B------:R-:W-:Y:S01]  /*1c50*/  IMAD R18, R16, c[0x0][0x1a4], RZ ;  /* 0x0000690010127a24 */ /* 0x000fe200078e02ff */
[C---:B------:R-:W-:Y:S01]  /*1c60*/  SHF.L.U32 R19, R17.reuse, 0x1, RZ ;  /* 0x0000000111137819 */ /* 0x040fe200000006ff */
[----:B------:R-:W-:Y:S01]  /*1c70*/  IMAD.HI R17, R17, 0x2, RZ ;  /* 0x0000000211117827 */ /* 0x000fe200078e02ff */
[----:B------:R-:W-:Y:S01]  /*1c80*/  SHF.L.U32 R16, R15, 0x1, RZ ;  /* 0x000000010f107819 */ /* 0x000fe200000006ff */
[----:B------:R-:W-:Y:S01]  /*1c90*/  CS2R R100, SRZ ;  /* 0x0000000000647805 */ /* 0x000fe2000001ff00 */
[C---:B------:R-:W-:Y:S01]  /*1ca0*/  SHF.L.U32 R21, R22.reuse, 0x1, RZ ;  /* 0x0000000116157819 */ /* 0x040fe200000006ff */
[----:B------:R-:W-:Y:S01]  /*1cb0*/  IMAD.HI R22, R22, 0x2, RZ ;  /* 0x0000000216167827 */ /* 0x000fe200078e02ff */
[----:B------:R-:W-:Y:S01]  /*1cc0*/  IADD3 R202, P0, P1, R19, c[0x0][0x168], R14 ;  /* 0x00005a0013ca7a10 */ /* 0x000fe2000791e00e */
[----:B------:R-:W-:Y:S01]  /*1cd0*/  CS2R R102, SRZ ;  /* 0x0000000000667805 */ /* 0x000fe2000001ff00 */
[----:B------:R-:W-:Y:S01]  /*1ce0*/  IADD3 R166, P2, P3, R21, c[0x0][0x170], R16 ;  /* 0x00005c0015a67a10 */ /* 0x000fe20007b5e010 */
[----:B------:R-:W-:Y:S01]  /*1cf0*/  IMAD R19, R34, 0x2, R18 ;  /* 0x0000000222137824 */ /* 0x000fe200078e0212 */
[----:B------:R-:W-:Y:S01]  /*1d00*/  SHF.R.U32.HI R21, RZ, 0x5, R0 ;  /* 0x00000005ff157819 */ /* 0x000fe20000011600 */
[----:B------:R-:W-:Y:S01]  /*1d10*/  IMAD.HI R16, R5, 0x2, RZ ;  /* 0x0000000205107827 */ /* 0x000fe200078e02ff */
[----:B------:R-:W-:Y:S01]  /*1d20*/  LOP3.LUT R14, R20, 0x800, RZ, 0xc0, !PT ;  /* 0x00000800140e7812 */ /* 0x000fe200078ec0ff */
[----:B------:R-:W-:Y:S01]  /*1d30*/  CS2R R96, SRZ ;  /* 0x0000000000607805 */ /* 0x000fe2000001ff00 */
[C---:B------:R-:W-:Y:S01]  /*1d40*/  LEA R20, R34.reuse, R19, 0x1 ;  /* 0x0000001322147211 */ /* 0x040fe200078e08ff */
[----:B------:R-:W-:Y:S01]  /*1d50*/  CS2R R98, SRZ ;  /* 0x0000000000627805 */ /* 0x000fe2000001ff00 */
[----:B------:R-:W-:Y:S01]  /*1d60*/  SGXT.U32 R5, R21, 0x2 ;  /* 0x000000021505781a */ /* 0x000fe20000000000 */
[----:B------:R-:W-:Y:S01]  /*1d70*/  IMAD.HI R21, R15, 0x2, RZ ;  /* 0x000000020f157827 */ /* 0x000fe200078e02ff */
[----:B------:R-:W-:Y:S01]  /*1d80*/  LEA R15, R34, R20, 0x1 ;  /* 0x00000014220f7211 */ /* 0x000fe200078e08ff */
[----:B------:R-:W-:Y:S01]  /*1d90*/  CS2R R92, SRZ ;  /* 0x00000000005c7805 */ /* 0x000fe2000001ff00 */
[----:B------:R-:W-:Y:S01]  /*1da0*/  IADD3 R14, R14, R23, RZ ;  /* 0x000000170e0e7210 */ /* 0x000fe20007ffe0ff */
[----:B------:R-:W-:Y:S01]  /*1db0*/  IMAD R23, R5, c[0x0][0x1b8], RZ ;  /* 0x00006e0005177a24 */ /* 0x000fe200078e02ff */
[C---:B------:R-:W-:Y:S01]  /*1dc0*/  LEA R5, R34.reuse, R15, 0x1 ;  /* 0x0000000f22057211 */ /* 0x040fe200078e08ff */
[----:B------:R-:W-:Y:S01]  /*1dd0*/  CS2R R94, SRZ ;  /* 0x00000000005e7805 */ /* 0x000fe2000001ff00 */
[----:B------:R-:W-:Y:S01]  /*1de0*/  IADD3.X R32, R17, c[0x0][0x16c], R16, P0, P1 ;  /* 0x00005b0011207a10 */ /* 0x000fe200007e2410 */
[----:B------:R-:W-:Y:S01]  /*1df0*/  CS2R R88, SRZ ;  /* 0x0000000000587805 */ /* 0x000fe2000001ff00 */
[----:B------:R-:W-:Y:S01]  /*1e00*/  LEA R16, R34, R5, 0x1 ;  /* 0x0000000522107211 */ /* 0x000fe200078e08ff */
[----:B------:R-:W-:Y:S01]  /*1e10*/  CS2R R90, SRZ ;  /* 0x00000000005a7805 */ /* 0x000fe2000001ff00 */
[----:B------:R-:W-:Y:S01]  /*1e20*/  LEA R242, P0, R18, R202, 0x1 ;  /* 0x000000ca12f27211 */ /* 0x000fe200078008ff */
[----:B------:R-:W-:Y:S01]  /*1e30*/  CS2R R84, SRZ ;  /* 0x0000000000547805 */ /* 0x000fe2000001ff00 */
[----:B------:R-:W-:Y:S01]  /*1e40*/  LEA R17, R34, R16, 0x1 ;  /* 0x0000001022117211 */ /* 0x000fe200078e08ff */
[----:B------:R-:W-:Y:S01]  /*1e50*/  CS2R R86, SRZ ;  /* 0x0000000000567805 */ /* 0x000fe2000001ff00 */
[C---:B------:R-:W-:Y:S01]  /*1e60*/  LEA R240, P1, R19.reuse, R202, 0x1 ;  /* 0x000000ca13f07211 */ /* 0x040fe200078208ff */
[----:B------:R-:W-:Y:S01]  /*1e70*/  CS2R R80, SRZ ;  /* 0x0000000000507805 */ /* 0x000fe2000001ff00 */
[-C--:B------:R-:W-:Y:S01]  /*1e80*/  LEA.HI.X.SX32 R243, R18, R32.reuse, 0x1, P0 ;  /* 0x0000002012f37211 */ /* 0x080fe200000f0eff */
[C---:B------:R-:W-:Y:S01]  /*1e90*/  IMAD R18, R34.reuse, 0x2, R17 ;  /* 0x0000000222127824 */ /* 0x040fe200078e0211 */
[----:B------:R-:W-:Y:S01]  /*1ea0*/  LEA.HI.X.SX32 R241, R19, R32, 0x1, P1 ;  /* 0x0000002013f17211 */ /* 0x000fe200008f0eff */
[----:B------:R-:W-:Y:S01]  /*1eb0*/  CS2R R82, SRZ ;  /* 0x0000000000527805 */ /* 0x000fe2000001ff00 */
[C---:B------:R-:W-:Y:S01]  /*1ec0*/  LEA R236, P1, R15.reuse, R202, 0x1 ;  /* 0x000000ca0fec7211 */ /* 0x040fe200078208ff */
[----:B------:R-:W-:Y:S01]  /*1ed0*/  CS2R R76, SRZ ;  /* 0x00000000004c7805 */ /* 0x000fe2000001ff00 */
[----:B------:R-:W-:Y:S01]  /*1ee0*/  LEA R19, R34, R18, 0x1 ;  /* 0x0000001222137211 */ /* 0x000fe200078e08ff */
[----:B------:R-:W-:Y:S01]  /*1ef0*/  CS2R R78, SRZ ;  /* 0x00000000004e7805 */ /* 0x000fe2000001ff00 */
[----:B------:R-:W-:Y:S01]  /*1f00*/  LEA R238, P0, R20, R202, 0x1 ;  /* 0x000000ca14ee7211 */ /* 0x000fe200078008ff */
[----:B------:R-:W-:Y:S01]  /*1f10*/  CS2R R72, SRZ ;  /* 0x0000000000487805 */ /* 0x000fe2000001ff00 */
[-C--:B------:R-:W-:Y:S01]  /*1f20*/  LEA.HI.X.SX32 R237, R15, R32.reuse, 0x1, P1 ;  /* 0x000000200fed7211 */ /* 0x080fe200008f0eff */
[----:B------:R-:W-:Y:S01]  /*1f30*/  CS2R R74, SRZ ;  /* 0x00000000004a7805 */ /* 0x000fe2000001ff00 */
[----:B------:R-:W-:Y:S01]  /*1f40*/  LEA R15, R34, R19, 0x1 ;  /* 0x00000013220f7211 */ /* 0x000fe200078e08ff */
[----:B------:R-:W-:Y:S01]  /*1f50*/  CS2R R68, SRZ ;  /* 0x0000000000447805 */ /* 0x000fe2000001ff00 */
[----:B------:R-:W-:Y:S01]  /*1f60*/  LEA.HI.X.SX32 R239, R20, R32, 0x1, P0 ;  /* 0x0000002014ef7211 */ /* 0x000fe200000f0eff */
[----:B------:R-:W-:Y:S01]  /*1f70*/  CS2R R70, SRZ ;  /* 0x0000000000467805 */ /* 0x000fe2000001ff00 */
[CC--:B------:R-:W-:Y:S01]  /*1f80*/  LEA R232, P0, R5.reuse, R202.reuse, 0x1 ;  /* 0x000000ca05e87211 */ /* 0x0c0fe200078008ff */
[----:B------:R-:W-:Y:S01]  /*1f90*/  CS2R R64, SRZ ;  /* 0x0000000000407805 */ /* 0x000fe2000001ff00 */
[----:B------:R-:W-:Y:S01]  /*1fa0*/  LEA R20, R34, R15, 0x1 ;  /* 0x0000000f22147211 */ /* 0x000fe200078e08ff */
[----:B------:R-:W-:Y:S01]  /*1fb0*/  CS2R R66, SRZ ;  /* 0x0000000000427805 */ /* 0x000fe2000001ff00 */
[----:B------:R-:W-:Y:S01]  /*1fc0*/  LEA R230, P1, R16, R202, 0x1 ;  /* 0x000000ca10e67211 */ /* 0x000fe200078208ff */
[----:B------:R-:W-:Y:S01]  /*1fd0*/  CS2R R60, SRZ ;  /* 0x00000000003c7805 */ /* 0x000fe2000001ff00 */
[----:B------:R-:W-:Y:S01]  /*1fe0*/  LEA.HI.X.SX32 R233, R5, R32, 0x1, P0 ;  /* 0x0000002005e97211 */ /* 0x000fe200000f0eff */
[----:B------:R-:W-:Y:S01]  /*1ff0*/  CS2R R62, SRZ ;  /* 0x00000000003e7805 */ /* 0x000fe2000001ff00 */
[----:B------:R-:W-:Y:S01]  /*2000*/  IADD3.X R30, R22, c[0x0][0x174], R21, P2, P3 ;  /* 0x00005d00161e7a10 */ /* 0x000fe200017e6415 */
[----:B------:R-:W-:Y:S01]  /*2010*/  CS2R R56, SRZ ;  /* 0x0000000000387805 */ /* 0x000fe2000001ff00 */
[----:B------:R-:W-:Y:S01]  /*2020*/  LEA R5, R34, R20, 0x1 ;  /* 0x0000001422057211 */ /* 0x000fe200078e08ff */
[----:B------:R-:W-:Y:S01]  /*2030*/  CS2R R58, SRZ ;  /* 0x00000000003a7805 */ /* 0x000fe2000001ff00 */
[----:B------:R-:W-:Y:S01]  /*2040*/  LEA R21, R36, R23, 0x2 ;  /* 0x0000001724157211 */ /* 0x000fe200078e10ff */
[----:B------:R-:W-:Y:S01]  /*2050*/  UMOV UR4, URZ ;  /* 0x0000003f00047c82 */ /* 0x000fe20008000000 */
[----:B------:R-:W-:Y:S01]  /*2060*/  LEA.HI.X.SX32 R231, R16, R32, 0x1, P1 ;  /* 0x0000002010e77211 */ /* 0x000fe200008f0eff */
[----:B------:R-:W-:Y:S01]  /*2070*/  UMOV UR5, URZ ;  /* 0x0000003f00057c82 */ /* 0x000fe20008000000 */
[----:B------:R-:W-:-:S02]  /*2080*/  LEA R228, P0, R17, R202, 0x1 ;  /* 0x000000ca11e47211 */ /* 0x000fc400078008ff */
[----:B------:R-:W-:Y:S02]  /*2090*/  LEA R16, R34, R5, 0x1 ;  /* 0x0000000522107211 */ /* 0x000fe400078e08ff */
[----:B------:R-:W-:Y:S02]  /*20a0*/  LEA R22, R36, R21, 0x2 ;  /* 0x0000001524167211 */ /* 0x000fe400078e10ff */
[----:B------:R-:W-:Y:S02]  /*20b0*/  LEA R224, P2, R19, R202, 0x1 ;  /* 0x000000ca13e07211 */ /* 0x000fe400078408ff */
[----:B------:R-:W-:Y:S01]  /*20c0*/  LEA.HI.X.SX32 R229, R17, R32, 0x1, P0 ;  /* 0x0000002011e57211 */ /* 0x000fe200000f0eff */
[----:B------:R-:W-:Y:S01]  /*20d0*/  IMAD R17, R34, 0x2, R16 ;  /* 0x0000000222117824 */ /* 0x000fe200078e0210 */
[----:B------:R-:W-:Y:S02]  /*20e0*/  LEA R24, R36, R22, 0x2 ;  /* 0x0000001624187211 */ /* 0x000fe400078e10ff */
[----:B------:R-:W-:-:S02]  /*20f0*/  LEA R226, P1, R18, R202, 0x1 ;  /* 0x000000ca12e27211 */ /* 0x000fc400078208ff */
[----:B------:R-:W-:Y:S02]  /*2100*/  LEA.HI.X.SX32 R225, R19, R32, 0x1, P2 ;  /* 0x0000002013e17211 */ /* 0x000fe400010f0eff */
[----:B------:R-:W-:Y:S02]  /*2110*/  LEA R25, R36, R24, 0x2 ;  /* 0x0000001824197211 */ /* 0x000fe400078e10ff */
[----:B------:R-:W-:Y:S02]  /*2120*/  LEA.HI.X.SX32 R227, R18, R32, 0x1, P1 ;  /* 0x0000002012e37211 */ /* 0x000fe400008f0eff */
[-C--:B------:R-:W-:Y:S01]  /*2130*/  LEA R210, P2, R5, R202.reuse, 0x1 ;  /* 0x000000ca05d27211 */ /* 0x080fe200078408ff */
[----:B------:R-:W-:Y:S01]  /*2140*/  IMAD R26, R36, 0x4, R25 ;  /* 0x00000004241a7824 */ /* 0x000fe200078e0219 */
[----:B------:R-:W-:Y:S02]  /*2150*/  LEA R18, R34, R17, 0x1 ;  /* 0x0000001122127211 */ /* 0x000fe400078e08ff */
[----:B------:R-:W-:-:S02]  /*2160*/  LEA R214, P0, R15, R202, 0x1 ;  /* 0x000000ca0fd67211 */ /* 0x000fc400078008ff */
[----:B------:R-:W-:Y:S02]  /*2170*/  LEA R212, P1, R20, R202, 0x1 ;  /* 0x000000ca14d47211 */ /* 0x000fe400078208ff */
[----:B------:R-:W-:Y:S02]  /*2180*/  LEA.HI.X.SX32 R211, R5, R32, 0x1, P2 ;  /* 0x0000002005d37211 */ /* 0x000fe400010f0eff */
[----:B------:R-:W-:Y:S02]  /*2190*/  LEA R5, R34, R18, 0x1 ;  /* 0x0000001222057211 */ /* 0x000fe400078e08ff */
[-C--:B------:R-:W-:Y:S02]  /*21a0*/  LEA.HI.X.SX32 R215, R15, R32.reuse, 0x1, P0 ;  /* 0x000000200fd77211 */ /* 0x080fe400000f0eff */
[----:B------:R-:W-:Y:S02]  /*21b0*/  LEA.HI.X.SX32 R213, R20, R32, 0x1, P1 ;  /* 0x0000002014d57211 */ /* 0x000fe400008f0eff */
[----:B------:R-:W-:-:S02]  /*21c0*/  LEA R208, P0, R16, R202, 0x1 ;  /* 0x000000ca10d07211 */ /* 0x000fc400078008ff */
[-C--:B------:R-:W-:Y:S02]  /*21d0*/  LEA R206, P1, R17, R202.reuse, 0x1 ;  /* 0x000000ca11ce7211 */ /* 0x080fe400078208ff */
[-C--:B------:R-:W-:Y:S02]  /*21e0*/  LEA R204, P2, R18, R202.reuse, 0x1 ;  /* 0x000000ca12cc7211 */ /* 0x080fe400078408ff */
[C---:B------:R-:W-:Y:S02]  /*21f0*/  LEA R202, P3, R5.reuse, R202, 0x1 ;  /* 0x000000ca05ca7211 */ /* 0x040fe400078608ff */
[C---:B------:R-:W-:Y:S02]  /*2200*/  LEA R27, R36.reuse, R26, 0x2 ;  /* 0x0000001a241b7211 */ /* 0x040fe400078e10ff */
[----:B------:R-:W-:Y:S02]  /*2210*/  LEA.HI.X.SX32 R203, R5, R32, 0x1, P3 ;  /* 0x0000002005cb7211 */ /* 0x000fe400018f0eff */
[----:B------:R-:W-:-:S02]  /*2220*/  LEA R5, R36, R27, 0x2 ;  /* 0x0000001b24057211 */ /* 0x000fc400078e10ff */
[-C--:B------:R-:W-:Y:S02]  /*2230*/  LEA.HI.X.SX32 R209, R16, R32.reuse, 0x1, P0 ;  /* 0x0000002010d17211 */ /* 0x080fe400000f0eff */
[C---:B------:R-:W-:Y:S02]  /*2240*/  LEA R15, R36.reuse, R5, 0x2 ;  /* 0x00000005240f7211 */ /* 0x040fe400078e10ff */
[----:B------:R-:W-:Y:S02]  /*2250*/  LEA.HI.X.SX32 R207, R17, R32, 0x1, P1 ;  /* 0x0000002011cf7211 */ /* 0x000fe400008f0eff */
[C---:B------:R-:W-:Y:S01]  /*2260*/  LEA R198, P1, R21.reuse, R166, 0x1 ;  /* 0x000000a615c67211 */ /* 0x040fe200078208ff */
[----:B------:R-:W-:Y:S01]  /*2270*/  IMAD R16, R36, 0x4, R15 ;  /* 0x0000000424107824 */ /* 0x000fe200078e020f */
[----:B------:R-:W-:Y:S02]  /*2280*/  LEA.HI.X.SX32 R205, R18, R32, 0x1, P2 ;  /* 0x0000002012cd7211 */ /* 0x000fe400010f0eff */
[----:B------:R-:W-:Y:S01]  /*2290*/  LEA.HI.X.SX32 R199, R21, R30, 0x1, P1 ;  /* 0x0000001e15c77211 */ /* 0x000fe200008f0eff */
[----:B------:R-:W-:Y:S01]  /*22a0*/  IMAD R21, R28, 0x90, RZ ;  /* 0x000000901c157824 */ /* 0x000fe200078e02ff */
[----:B------:R-:W-:-:S02]  /*22b0*/  LEA R17, R36, R16, 0x2 ;  /* 0x0000001024117211 */ /* 0x000fc400078e10ff */
[-C--:B------:R-:W-:Y:S02]  /*22c0*/  LEA R192, P1, R25, R166.reuse, 0x1 ;  /* 0x000000a619c07211 */ /* 0x080fe400078208ff */
[-C--:B------:R-:W-:Y:S02]  /*22d0*/  LEA R200, P0, R23, R166.reuse, 0x1 ;  /* 0x000000a617c87211 */ /* 0x080fe400078008ff */
[----:B------:R-:W-:Y:S02]  /*22e0*/  LEA R196, P2, R22, R166, 0x1 ;  /* 0x000000a616c47211 */ /* 0x000fe400078408ff */
[----:B------:R-:W-:Y:S02]  /*22f0*/  LEA R18, R36, R17, 0x2 ;  /* 0x0000001124127211 */ /* 0x000fe400078e10ff */
[----:B------:R-:W-:Y:S02]  /*2300*/  LEA.HI.X.SX32 R193, R25, R30, 0x1, P1 ;  /* 0x0000001e19c17211 */ /* 0x000fe400008f0eff */
[----:B------:R-:W-:-:S02]  /*2310*/  LEA R186, P1, R5, R166, 0x1 ;  /* 0x000000a605ba7211 */ /* 0x000fc400078208ff */
[-C--:B------:R-:W-:Y:S02]  /*2320*/  LEA.HI.X.SX32 R201, R23, R30.reuse, 0x1, P0 ;  /* 0x0000001e17c97211 */ /* 0x080fe400000f0eff */
[----:B------:R-:W-:Y:S02]  /*2330*/  LEA.HI.X.SX32 R197, R22, R30, 0x1, P2 ;  /* 0x0000001e16c57211 */ /* 0x000fe400010f0eff */
[-C--:B------:R-:W-:Y:S02]  /*2340*/  LEA R194, P0, R24, R166.reuse, 0x1 ;  /* 0x000000a618c27211 */ /* 0x080fe400078008ff */
[----:B------:R-:W-:Y:S02]  /*2350*/  LEA R190, P2, R26, R166, 0x1 ;  /* 0x000000a61abe7211 */ /* 0x000fe400078408ff */
[----:B------:R-:W-:Y:S02]  /*2360*/  LEA R19, R36, R18, 0x2 ;  /* 0x0000001224137211 */ /* 0x000fe400078e10ff */
[----:B------:R-:W-:-:S02]  /*2370*/  LEA.HI.X.SX32 R187, R5, R30, 0x1, P1 ;  /* 0x0000001e05bb7211 */ /* 0x000fc400008f0eff */
[----:B------:R-:W-:Y:S02]  /*2380*/  LEA R180, P1, R17, R166, 0x1 ;  /* 0x000000a611b47211 */ /* 0x000fe400078208ff */
[-C--:B------:R-:W-:Y:S02]  /*2390*/  LEA.HI.X.SX32 R195, R24, R30.reuse, 0x1, P0 ;  /* 0x0000001e18c37211 */ /* 0x080fe400000f0eff */
[----:B------:R-:W-:Y:S02]  /*23a0*/  LEA.HI.X.SX32 R191, R26, R30, 0x1, P2 ;  /* 0x0000001e1abf7211 */ /* 0x000fe400010f0eff */
[----:B------:R-:W-:Y:S02]  /*23b0*/  LEA R5, R36, R19, 0x2 ;  /* 0x0000001324057211 */ /* 0x000fe400078e10ff */
[-C--:B------:R-:W-:Y:S02]  /*23c0*/  LEA R188, P0, R27, R166.reuse, 0x1 ;  /* 0x000000a61bbc7211 */ /* 0x080fe400078008ff */
[----:B------:R-:W-:-:S02]  /*23d0*/  LEA R184, P2, R15, R166, 0x1 ;  /* 0x000000a60fb87211 */ /* 0x000fc400078408ff */
[----:B------:R-:W-:Y:S02]  /*23e0*/  LEA.HI.X.SX32 R181, R17, R30, 0x1, P1 ;  /* 0x0000001e11b57211 */ /* 0x000fe400008f0eff */
[----:B------:R-:W-:Y:S02]  /*23f0*/  LEA R174, P1, R5, R166, 0x1 ;  /* 0x000000a605ae7211 */ /* 0x000fe400078208ff */
[-C--:B------:R-:W-:Y:S02]  /*2400*/  LEA.HI.X.SX32 R189, R27, R30.reuse, 0x1, P0 ;  /* 0x0000001e1bbd7211 */ /* 0x080fe400000f0eff */
[----:B------:R-:W-:Y:S01]  /*2410*/  LEA.HI.X.SX32 R185, R15, R30, 0x1, P2 ;  /* 0x0000001e0fb97211 */ /* 0x000fe200010f0eff */
[----:B------:R-:W-:Y:S01]  /*2420*/  IMAD R15, R36, 0x4, R5 ;  /* 0x00000004240f7824 */ /* 0x000fe200078e0205 */
[----:B------:R-:W-:Y:S02]  /*2430*/  LEA R182, P0, R16, R166, 0x1 ;  /* 0x000000a610b67211 */ /* 0x000fe400078008ff */
[----:B------:R-:W-:-:S02]  /*2440*/  LEA.HI.X.SX32 R175, R5, R30, 0x1, P1 ;  /* 0x0000001e05af7211 */ /* 0x000fc400008f0eff */
[----:B------:R-:W-:Y:S02]  /*2450*/  LEA R178, P2, R18, R166, 0x1 ;  /* 0x000000a612b27211 */ /* 0x000fe400078408ff */
[----:B------:R-:W-:Y:S02]  /*2460*/  LOP3.LUT R5, R11, 0x30, RZ, 0xc0, !PT ;  /* 0x000000300b057812 */ /* 0x000fe400078ec0ff */
[-C--:B------:R-:W-:Y:S02]  /*2470*/  LEA.HI.X.SX32 R183, R16, R30.reuse, 0x1, P0 ;  /* 0x0000001e10b77211 */ /* 0x080fe400000f0eff */
[----:B------:R-:W-:Y:S01]  /*2480*/  LEA R16, R36, R15, 0x2 ;  /* 0x0000000f24107211 */ /* 0x000fe200078e10ff */
[----:B------:R-:W-:Y:S01]  /*2490*/  IMAD R5, R28, 0x40, R5 ;  /* 0x000000401c057824 */ /* 0x000fe200078e0205 */
[----:B------:R-:W-:Y:S02]  /*24a0*/  LEA.HI.X.SX32 R179, R18, R30, 0x1, P2 ;  /* 0x0000001e12b37211 */ /* 0x000fe400010f0eff */
[----:B------:R-:W-:-:S02]  /*24b0*/  LEA R176, P0, R19, R166, 0x1 ;  /* 0x000000a613b07211 */ /* 0x000fc400078008ff */
[-C--:B------:R-:W-:Y:S02]  /*24c0*/  LEA R172, P2, R15, R166.reuse, 0x1 ;  /* 0x000000a60fac7211 */ /* 0x080fe400078408ff */
[C---:B------:R-:W-:Y:S02]  /*24d0*/  LEA R166, P3, R16.reuse, R166, 0x1 ;  /* 0x000000a610a67211 */ /* 0x040fe400078608ff */
[--C-:B------:R-:W-:Y:S02]  /*24e0*/  LOP3.LUT R21, R21, 0x30, R10.reuse, 0x78, !PT ;  /* 0x0000003015157812 */ /* 0x100fe400078e780a */
[-C--:B------:R-:W-:Y:S02]  /*24f0*/  LEA.HI.X.SX32 R167, R16, R30.reuse, 0x1, P3 ;  /* 0x0000001e10a77211 */ /* 0x080fe400018f0eff */
[----:B------:R-:W-:Y:S01]  /*2500*/  LOP3.LUT R22, R5, 0x30, R10, 0x78, !PT ;  /* 0x0000003005167812 */ /* 0x000fe200078e780a */
[----:B------:R-:W-:Y:S01]  /*2510*/  CS2R R16, SRZ ;  /* 0x0000000000107805 */ /* 0x000fe2000001ff00 */
[----:B------:R-:W-:-:S02]  /*2520*/  LEA.HI.X.SX32 R177, R19, R30, 0x1, P0 ;  /* 0x0000001e13b17211 */ /* 0x000fc400000f0eff */
[----:B------:R-:W-:Y:S02]  /*2530*/  LEA.HI.X.SX32 R173, R15, R30, 0x1, P2 ;  /* 0x0000001e0fad7211 */ /* 0x000fe400010f0eff */
[----:B------:R-:W-:Y:S02]  /*2540*/  MOV R24, 0xff800000 ;  /* 0xff80000000187802 */ /* 0x000fe40000000f00 */
[----:B------:R-:W-:Y:S02]  /*2550*/  MOV R138, 0x3f800000 ;  /* 0x3f800000008a7802 */ /* 0x000fe40000000f00 */
[----:B------:R-:W-:Y:S02]  /*2560*/  MOV R136, 0x3f800000 ;  /* 0x3f80000000887802 */ /* 0x000fe40000000f00 */
[----:B------:R-:W-:Y:S02]  /*2570*/  MOV R125, 0x3f800000 ;  /* 0x3f800000007d7802 */ /* 0x000fe40000000f00 */
[----:B------:R-:W-:-:S02]  /*2580*/  MOV R25, 0xff800000 ;  /* 0xff80000000197802 */ /* 0x000fc40000000f00 */
[----:B------:R-:W-:Y:S02]  /*2590*/  MOV R128, 0xff800000 ;  /* 0xff80000000807802 */ /* 0x000fe40000000f00 */
[----:B------:R-:W-:Y:S02]  /*25a0*/  MOV R165, 0xff800000 ;  /* 0xff80000000a57802 */ /* 0x000fe40000000f00 */
[C---:B------:R-:W-:Y:S02]  /*25b0*/  IADD3 R23, R12.reuse, 0x48, RZ ;  /* 0x000000480c177810 */ /* 0x040fe40007ffe0ff */
[C---:B------:R-:W-:Y:S02]  /*25c0*/  IADD3 R120, R12.reuse, 0x40, RZ ;  /* 0x000000400c787810 */ /* 0x040fe40007ffe0ff */
[----:B------:R-:W-:Y:S02]  /*25d0*/  IADD3 R121, R12, 0x8, RZ ;  /* 0x000000080c797810 */ /* 0x000fe40007ffe0ff */
[----:B------:R-:W-:-:S02]  /*25e0*/  LOP3.LUT R122, R13, 0x20, RZ, 0x3c, !PT ;  /* 0x000000200d7a7812 */ /* 0x000fc400078e3cff */
[C---:B------:R-:W-:Y:S02]  /*25f0*/  LOP3.LUT R123, R13.reuse, 0x40, RZ, 0x3c, !PT ;  /* 0x000000400d7b7812 */ /* 0x040fe400078e3cff */
[----:B------:R-:W-:Y:S02]  /*2600*/  LOP3.LUT R124, R13, 0x60, RZ, 0x3c, !PT ;  /* 0x000000600d7c7812 */ /* 0x000fe400078e3cff */
[----:B------:R-:W-:Y:S02]  /*2610*/  LOP3.LUT R5, R21, 0x40, RZ, 0x3c, !PT ;  /* 0x0000004015057812 */ /* 0x000fe400078e3cff */
.L_x_2:
[----:B------:R-:W-:-:S04]  /*2620*/  IMAD.WIDE R30, R17, 0x2, R232 ;  /* 0x00000002111e7825 */ /* 0x000fc800078e02e8 */
[C---:B------:R-:W-:Y:S01]  /*2630*/  IMAD.WIDE R18, R17.reuse, 0x2, R242 ;  /* 0x0000000211127825 */ /* 0x040fe200078e02f2 */
[----:B------:R0:W2:Y:S03]  /*2640*/  LDG.E.U16 R48, [R30.64] ;  /* 0x000000061e307981 */ /* 0x0000a6000c1e1500 */
[C---:B------:R-:W-:Y:S01]  /*2650*/  IMAD.WIDE R26, R17.reuse, 0x2, R240 ;  /* 0x00000002111a7825 */ /* 0x040fe200078e02f0 */
[----:B------:R1:W3:Y:S03]  /*2660*/  LDG.E.U16 R20, [R18.64] ;  /* 0x0000000612147981 */ /* 0x0002e6000c1e1500 */
[C---:B------:R-:W-:Y:S01]  /*2670*/  IMAD.WIDE R28, R17.reuse, 0x2, R238 ;  /* 0x00000002111c7825 */ /* 0x040fe200078e02ee */
[----:B------:R4:W5:Y:S03]  /*2680*/  LDG.E.U16 R15, [R26.64] ;  /* 0x000000061a0f7981 */ /* 0x000966000c1e1500 */
[C---:B------:R-:W-:Y:S01]  /*2690*/  IMAD.WIDE R32, R17.reuse, 0x2, R230 ;  /* 0x0000000211207825 */ /* 0x040fe200078e02e6 */
[----:B------:R0:W5:Y:S03]  /*26a0*/  LDG.E.U16 R46, [R28.64] ;  /* 0x000000061c2e7981 */ /* 0x000166000c1e1500 */
[C---:B------:R-:W-:Y:S01]  /*26b0*/  IMAD.WIDE R36, R17.reuse, 0x2, R224 ;  /* 0x0000000211247825 */ /* 0x040fe200078e02e0 */
[----:B------:R0:W5:Y:S03]  /*26c0*/  LDG.E.U16 R47, [R32.64] ;  /* 0x00000006202f7981 */ /* 0x000166000c1e1500 */
[----:B------:R-:W-:-:S02]  /*26d0*/  IMAD.WIDE R42, R17, 0x2, R208 ;  /* 0x00000002112a7825 */ /* 0x000fc400078e02d0 */
[----:B------:R-:W5:Y:S02]  /*26e0*/  LDG.E.U16 R36, [R36.64] ;  /* 0x0000000624247981 */ /* 0x000f64000c1e1500 */
[C---:B------:R-:W-:Y:S02]  /*26f0*/  IMAD.WIDE R38, R17.reuse, 0x2, R214 ;  /* 0x0000000211267825 */ /* 0x040fe400078e02d6 */
[----:B------:R-:W5:Y:S02]  /*2700*/  LDG.E.U16 R42, [R42.64] ;  /* 0x000000062a2a7981 */ /* 0x000f64000c1e1500 */
[C---:B------:R-:W-:Y:S02]  /*2710*/  IMAD.WIDE R44, R17.reuse, 0x2, R206 ;  /* 0x00000002112c7825 */ /* 0x040fe400078e02ce */
[----:B------:R-:W5:Y:S02]  /*2720*/  LDG.E.U16 R39, [R38.64] ;  /* 0x0000000626277981 */ /* 0x000f64000c1e1500 */
[----:B------:R-:W-:-:S02]  /*2730*/  IMAD.WIDE R34, R17, 0x2, R228 ;  /* 0x0000000211227825 */ /* 0x000fc400078e02e4 */
[----:B------:R-:W5:Y:S02]  /*2740*/  LDG.E.U16 R45, [R44.64] ;  /* 0x000000062c2d7981 */ /* 0x000f64000c1e1500 */
[C---:B------:R-:W-:Y:S02]  /*2750*/  IMAD.WIDE R40, R17.reuse, 0x2, R212 ;  /* 0x0000000211287825 */ /* 0x040fe400078e02d4 */
[----:B------:R-:W5:Y:S02]  /*2760*/  LDG.E.U16 R34, [R34.64] ;  /* 0x0000000622227981 */ /* 0x000f64000c1e1500 */
[C---:B0-----:R-:W-:Y:S02]  /*2770*/  IMAD.WIDE R30, R17.reuse, 0x2, R204 ;  /* 0x00000002111e7825 */ /* 0x041fe400078e02cc */
[----:B------:R-:W5:Y:S02]  /*2780*/  LDG.E.U16 R40, [R40.64] ;  /* 0x0000000628287981 */ /* 0x000f64000c1e1500 */
[----:B-1----:R-:W-:-:S02]  /*2790*/  IMAD.WIDE R18, R17, 0x2, R236 ;  /* 0x0000000211127825 */ /* 0x002fc400078e02ec */
[----:B------:R-:W5:Y:S02]  /*27a0*/  LDG.E.U16 R30, [R30.64] ;  /* 0x000000061e1e7981 */ /* 0x000f64000c1e1500 */
[C---:B----4-:R-:W-:Y:S02]  /*27b0*/  IMAD.WIDE R26, R17.reuse, 0x2, R226 ;  /* 0x00000002111a7825 */ /* 0x050fe400078e02e2 */
[----:B------:R-:W4:Y:S02]  /*27c0*/  LDG.E.U16 R19, [R18.64] ;  /* 0x0000000612137981 */ /* 0x000f24000c1e1500 */
[C---:B------:R-:W-:Y:S02]  /*27d0*/  IMAD.WIDE R28, R17.reuse, 0x2, R210 ;  /* 0x00000002111c7825 */ /* 0x040fe400078e02d2 */
[----:B------:R-:W4:Y:S02]  /*27e0*/  LDG.E.U16 R27, [R26.64] ;  /* 0x000000061a1b7981 */ /* 0x000f24000c1e1500 */
[----:B------:R-:W-:-:S02]  /*27f0*/  IMAD.WIDE R32, R17, 0x2, R202 ;  /* 0x0000000211207825 */ /* 0x000fc400078e02ca */
[----:B------:R-:W4:Y:S04]  /*2800*/  LDG.E.U16 R29, [R28.64] ;  /* 0x000000061c1d7981 */ /* 0x000f28000c1e1500 */
[----:B------:R-:W4:Y:S04]  /*2810*/  LDG.E.U16 R33, [R32.64] ;  /* 0x0000000620217981 */ /* 0x000f28000c1e1500 */
[----:B------:R-:W-:Y:S01]  /*2820*/  BAR.SYNC.DEFER_BLOCKING 0x0 ;  /* 0x0000000000007b1d */ /* 0x000fe20000010000 */
[----:B------:R-:W-:-:S04]  /*2830*/  IMAD.WIDE R130, R16, 0x2, R196 ;  /* 0x0000000210827825 */ /* 0x000fc800078e02c4 */
        /* <DEDUP_REMOVED lines=8> */
[C---:B------:R-:W-:Y:S01]  /*28c0*/  IMAD.WIDE R244, R16.reuse, 0x2, R166 ;  /* 0x0000000210f47825 */ /* 0x040fe200078e02a6 */
[----:B--2---:R-:W-:Y:S04]  /*28d0*/  STS.U16 [R13+0x4400], R48 ;  /* 0x004400300d007388 */ /* 0x004fe80000000400 */
[----:B---3--:R-:W-:Y:S04]  /*28e0*/  STS.U16 [R13+0x4000], R20 ;  /* 0x004000140d007388 */ /* 0x008fe80000000400 */
[----:B-----5:R-:W-:Y:S04]  /*28f0*/  STS.U16 [R13+0x4800], R36 ;  /* 0x004800240d007388 */ /* 0x020fe80000000400 */
[----:B------:R-:W-:Y:S04]  /*2900*/  STS.U16 [R13+0x4c00], R42 ;  /* 0x004c002a0d007388 */ /* 0x000fe80000000400 */
        /* <DEDUP_REMOVED lines=8> */
[----:B----4-:R0:W-:Y:S04]  /*2990*/  STS.U16 [R124+0x4300], R19 ;  /* 0x004300137c007388 */ /* 0x0101e80000000400 */
[----:B------:R-:W-:Y:S04]  /*29a0*/  STS.U16 [R124+0x4700], R27 ;  /* 0x0047001b7c007388 */ /* 0x000fe80000000400 */
[----:B------:R-:W-:Y:S04]  /*29b0*/  STS.U16 [R124+0x4b00], R29 ;  /* 0x004b001d7c007388 */ /* 0x000fe80000000400 */
[----:B------:R-:W-:Y:S04]  /*29c0*/  STS.U16 [R124+0x4f00], R33 ;  /* 0x004f00217c007388 */ /* 0x000fe80000000400 */
[----:B------:R-:W-:Y:S06]  /*29d0*/  BAR.SYNC.DEFER_BLOCKING 0x0 ;  /* 0x0000000000007b1d */ /* 0x000fec0000010000 */
[----:B------:R-:W-:Y:S04]  /*29e0*/  LDSM.16.MT88.4 R48, [R14] ;  /* 0x000000000e30783b */ /* 0x000fe80000004200 */
[----:B------:R-:W1:Y:S04]  /*29f0*/  LDSM.16.M88.4 R156, [R21+0x4000] ;  /* 0x00400000159c783b */ /* 0x000e680000000200 */
[----:B------:R-:W2:Y:S04]  /*2a00*/  LDSM.16.M88.4 R152, [R21+0x4400] ;  /* 0x004400001598783b */ /* 0x000ea80000000200 */
[----:B------:R-:W3:Y:S04]  /*2a10*/  LDSM.16.M88.4 R148, [R21+0x4800] ;  /* 0x004800001594783b */ /* 0x000ee80000000200 */
[----:B------:R-:W4:Y:S04]  /*2a20*/  LDSM.16.M88.4 R144, [R21+0x4c00] ;  /* 0x004c00001590783b */ /* 0x000f280000000200 */
[----:B------:R-:W3:Y:S04]  /*2a30*/  LDSM.16.MT88.4 R168, [R14+0x80] ;  /* 0x000080000ea8783b */ /* 0x000ee80000004200 */
[----:B------:R-:W4:Y:S04]  /*2a40*/  LDSM.16.MT88.4 R160, [R14+0x1000] ;  /* 0x001000000ea0783b */ /* 0x000f280000004200 */
[----:B------:R-:W4:Y:S01]  /*2a50*/  LDSM.16.MT88.4 R44, [R14+0x1080] ;  /* 0x001080000e2c783b */ /* 0x000f220000004200 */
[----:B0-----:R-:W-:-:S03]  /*2a60*/  IMAD.WIDE R18, R16, 0x2, R194 ;  /* 0x0000000210127825 */ /* 0x001fc600078e02c2 */
[----:B------:R0:W5:Y:S04]  /*2a70*/  LDG.E.U16 R130, [R130.64] ;  /* 0x0000000682827981 */ /* 0x000168000c1e1500 */
[----:B------:R-:W5:Y:S04]  /*2a80*/  LDG.E.U16 R222, [R222.64] ;  /* 0x00000006dede7981 */ /* 0x000f68000c1e1500 */
[----:B------:R0:W5:Y:S01]  /*2a90*/  LDG.E.U16 R220, [R220.64] ;  /* 0x00000006dcdc7981 */ /* 0x000162000c1e1500 */
[C---:B-1----:R-:W-:Y:S03]  /*2aa0*/  HMMA.16816.F32.BF16 R40, R48.reuse, R156, RZ ;  /* 0x0000009c3028723c */ /* 0x042fe600000418ff */
[----:B------:R1:W5:Y:S04]  /*2ab0*/  LDG.E.U16 R218, [R218.64] ;  /* 0x00000006dada7981 */ /* 0x000368000c1e1500 */
[----:B------:R0:W5:Y:S01]  /*2ac0*/  LDG.E.U16 R216, [R216.64] ;  /* 0x00000006d8d87981 */ /* 0x000162000c1e1500 */
[C---:B--2---:R-:W-:Y:S03]  /*2ad0*/  HMMA.16816.F32.BF16 R52, R48.reuse, R152, RZ ;  /* 0x000000983034723c */ /* 0x044fe600000418ff */
[----:B------:R-:W2:Y:S04]  /*2ae0*/  LDG.E.U16 R234, [R234.64] ;  /* 0x00000006eaea7981 */ /* 0x000ea8000c1e1500 */
[----:B------:R1:W2:Y:S01]  /*2af0*/  LDG.E.U16 R19, [R18.64] ;  /* 0x0000000612137981 */ /* 0x0002a2000c1e1500 */
[C---:B---3--:R-:W-:Y:S03]  /*2b00*/  HMMA.16816.F32.BF16 R132, R48.reuse, R148, RZ ;  /* 0x000000943084723c */ /* 0x048fe600000418ff */
[----:B------:R-:W3:Y:S04]  /*2b10*/  LDG.E.U16 R139, [R250.64] ;  /* 0x00000006fa8b7981 */ /* 0x000ee8000c1e1500 */
[----:B0-----:R-:W2:Y:S01]  /*2b20*/  LDG.E.U16 R131, [R248.64] ;  /* 0x00000006f8837981 */ /* 0x001ea2000c1e1500 */
[----:B----4-:R-:W-:Y:S03]  /*2b30*/  HMMA.16816.F32.BF16 R48, R48, R144, RZ ;  /* 0x000000903030723c */ /* 0x010fe600000418ff */
[----:B-1----:R-:W4:Y:S04]  /*2b40*/  LDG.E.U16 R219, [R246.64] ;  /* 0x00000006f6db7981 */ /* 0x002f28000c1e1500 */
[----:B------:R-:W2:Y:S01]  /*2b50*/  LDG.E.U16 R217, [R244.64] ;  /* 0x00000006f4d97981 */ /* 0x000ea2000c1e1500 */
[----:B------:R-:W-:Y:S03]  /*2b60*/  HMMA.16816.F32.BF16 R36, R168, R156, RZ ;  /* 0x0000009ca824723c */ /* 0x000fe600000418ff */
[----:B------:R-:W-:Y:S05]  /*2b70*/  LDSM.16.M88.4 R140, [R5+0x4c00] ;  /* 0x004c0000058c783b */ /* 0x000fea0000000200 */
[C---:B------:R-:W-:Y:S08]  /*2b80*/  HMMA.16816.F32.BF16 R40, R160.reuse, R158, R40 ;  /* 0x0000009ea028723c */ /* 0x040ff00000041828 */
[C---:B------:R-:W-:Y:S08]  /*2b90*/  HMMA.16816.F32.BF16 R52, R160.reuse, R154, R52 ;  /* 0x0000009aa034723c */ /* 0x040ff00000041834 */
[----:B------:R-:W-:Y:S08]  /*2ba0*/  HMMA.16816.F32.BF16 R132, R160, R150, R132 ;  /* 0x00000096a084723c */ /* 0x000ff00000041884 */
[C---:B------:R-:W-:Y:S08]  /*2bb0*/  HMMA.16816.F32.BF16 R32, R168.reuse, R152, RZ ;  /* 0x00000098a820723c */ /* 0x040ff000000418ff */
[----:B------:R-:W-:Y:S08]  /*2bc0*/  HMMA.16816.F32.BF16 R28, R168, R148, RZ ;  /* 0x00000094a81c723c */ /* 0x000ff000000418ff */
[----:B------:R-:W-:Y:S07]  /*2bd0*/  HMMA.16816.F32.BF16 R160, R160, R146, R48 ;  /* 0x00000092a0a0723c */ /* 0x000fee0000041830 */
[C---:B------:R-:W-:Y:S01]  /*2be0*/  IMAD.WIDE R48, R16.reuse, 0x2, R200 ;  /* 0x0000000210307825 */ /* 0x040fe200078e02c8 */
[----:B------:R-:W-:Y:S03]  /*2bf0*/  HMMA.16816.F32.BF16 R156, R44, R158, R36 ;  /* 0x0000009e2c9c723c */ /* 0x000fe60000041824 */
[C---:B------:R-:W-:Y:S01]  /*2c00*/  IMAD.WIDE R50, R16.reuse, 0x2, R198 ;  /* 0x0000000210327825 */ /* 0x040fe200078e02c6 */
[----:B------:R0:W2:Y:S03]  /*2c10*/  LDG.E.U16 R20, [R48.64] ;  /* 0x0000000630147981 */ /* 0x0000a6000c1e1500 */
[C---:B------:R-:W-:Y:S01]  /*2c20*/  IMAD.WIDE R38, R16.reuse, 0x2, R192 ;  /* 0x0000000210267825 */ /* 0x040fe200078e02c0 */
[----:B------:R-:W-:Y:S01]  /*2c30*/  HMMA.16816.F32.BF16 R168, R168, R144, RZ ;  /* 0x00000090a8a8723c */ /* 0x000fe200000418ff */
[----:B------:R0:W2:Y:S02]  /*2c40*/  LDG.E.U16 R127, [R50.64] ;  /* 0x00000006327f7981 */ /* 0x0000a4000c1e1500 */
[----:B------:R-:W-:-:S02]  /*2c50*/  IMAD.WIDE R36, R16, 0x2, R190 ;  /* 0x0000000210247825 */ /* 0x000fc400078e02be */
[----:B------:R1:W2:Y:S02]  /*2c60*/  LDG.E.U16 R26, [R38.64] ;  /* 0x00000006261a7981 */ /* 0x0002a4000c1e1500 */
[----:B------:R-:W-:Y:S02]  /*2c70*/  IMAD.WIDE R144, R16, 0x2, R186 ;  /* 0x0000000210907825 */ /* 0x000fe400078e02ba */
[----:B------:R1:W2:Y:S04]  /*2c80*/  LDG.E.U16 R27, [R36.64] ;  /* 0x00000006241b7981 */ /* 0x0002a8000c1e1500 */
[----:B------:R1:W2:Y:S01]  /*2c90*/  LDG.E.U16 R129, [R144.64] ;  /* 0x0000000690817981 */ /* 0x0002a2000c1e1500 */
[C---:B------:R-:W-:Y:S03]  /*2ca0*/  HMMA.16816.F32.BF16 R152, R44.reuse, R154, R32 ;  /* 0x0000009a2c98723c */ /* 0x040fe60000041820 */
[----:B0-----:R-:W-:Y:S04]  /*2cb0*/  LDSM.16.M88.4 R48, [R5+0x4000] ;  /* 0x004000000530783b */ /* 0x001fe80000000200 */
[----:B------:R-:W-:Y:S01]  /*2cc0*/  LDSM.16.M88.4 R32, [R5+0x4400] ;  /* 0x004400000520783b */ /* 0x000fe20000000200 */
[C---:B------:R-:W-:Y:S03]  /*2cd0*/  HMMA.16816.F32.BF16 R148, R44.reuse, R150, R28 ;  /* 0x000000962c94723c */ /* 0x040fe6000004181c */
[----:B------:R-:W0:Y:S04]  /*2ce0*/  LDSM.16.MT88.4 R28, [R14+0x2000] ;  /* 0x002000000e1c783b */ /* 0x000e280000004200 */
[----:B-1----:R-:W1:Y:S01]  /*2cf0*/  LDSM.16.M88.4 R36, [R5+0x4800] ;  /* 0x004800000524783b */ /* 0x002e620000000200 */
[----:B------:R-:W-:Y:S03]  /*2d00*/  HMMA.16816.F32.BF16 R144, R44, R146, R168 ;  /* 0x000000922c90723c */ /* 0x000fe600000418a8 */
[----:B------:R-:W1:Y:S04]  /*2d10*/  LDSM.16.MT88.4 R168, [R14+0x2080] ;  /* 0x002080000ea8783b */ /* 0x000e680000004200 */
[----:B------:R-:W1:Y:S01]  /*2d20*/  LDSM.16.MT88.4 R44, [R14+0x3000] ;  /* 0x003000000e2c783b */ /* 0x000e620000004200 */
[C---:B0-----:R-:W-:Y:S08]  /*2d30*/  HMMA.16816.F32.BF16 R40, R28.reuse, R48, R40 ;  /* 0x000000301c28723c */ /* 0x041ff00000041828 */
[C---:B------:R-:W-:Y:S08]  /*2d40*/  HMMA.16816.F32.BF16 R52, R28.reuse, R32, R52 ;  /* 0x000000201c34723c */ /* 0x040ff00000041834 */
[C---:B-1----:R-:W-:Y:S08]  /*2d50*/  HMMA.16816.F32.BF16 R132, R28.reuse, R36, R132 ;  /* 0x000000241c84723c */ /* 0x042ff00000041884 */
[----:B------:R-:W-:Y:S01]  /*2d60*/  HMMA.16816.F32.BF16 R160, R28, R140, R160 ;  /* 0x0000008c1ca0723c */ /* 0x000fe200000418a0 */
[----:B------:R-:W0:Y:S01]  /*2d70*/  LDSM.16.MT88.4 R28, [R14+0x3080] ;  /* 0x003080000e1c783b */ /* 0x000e220000004200 */
[----:B------:R-:W-:-:S03]  /*2d80*/  LEA R15, P0, R9, UR4, 0x1 ;  /* 0x00000004090f7c11 */ /* 0x000fc6000f8008ff */
[----:B------:R-:W-:Y:S03]  /*2d90*/  BAR.SYNC.DEFER_BLOCKING 0x0 ;  /* 0x0000000000007b1d */ /* 0x000fe60000010000 */
[C---:B------:R-:W-:Y:S08]  /*2da0*/  HMMA.16816.F32.BF16 R152, R168.reuse, R32, R152 ;  /* 0x00000020a898723c */ /* 0x040ff00000041898 */
[C---:B------:R-:W-:Y:S08]  /*2db0*/  HMMA.16816.F32.BF16 R156, R168.reuse, R48, R156 ;  /* 0x00000030a89c723c */ /* 0x040ff0000004189c */
[C---:B------:R-:W-:Y:S08]  /*2dc0*/  HMMA.16816.F32.BF16 R148, R168.reuse, R36, R148 ;  /* 0x00000024a894723c */ /* 0x040ff00000041894 */
[----:B------:R-:W-:Y:S08]  /*2dd0*/  HMMA.16816.F32.BF16 R144, R168, R140, R144 ;  /* 0x0000008ca890723c */ /* 0x000ff00000041890 */
[C---:B------:R-:W-:Y:S08]  /*2de0*/  HMMA.16816.F32.BF16 R52, R44.reuse, R34, R52 ;  /* 0x000000222c34723c */ /* 0x040ff00000041834 */
[----:B------:R-:W-:Y:S08]  /*2df0*/  HMMA.16816.F32.BF16 R132, R44, R38, R132 ;  /* 0x000000262c84723c */ /* 0x000ff00000041884 */
[----:B0-----:R-:W-:Y:S08]  /*2e00*/  HMMA.16816.F32.BF16 R32, R28, R34, R152 ;  /* 0x000000221c20723c */ /* 0x001ff00000041898 */
[----:B------:R-:W-:Y:S01]  /*2e10*/  HMMA.16816.F32.BF16 R40, R44, R50, R40 ;  /* 0x000000322c28723c */ /* 0x000fe20000041828 */
[----:B------:R-:W-:-:S07]  /*2e20*/  FMUL R137, R52, c[0x0][0x188] ;  /* 0x0000620034897a20 */ /* 0x000fce0000400000 */
[C---:B------:R-:W-:Y:S08]  /*2e30*/  HMMA.16816.F32.BF16 R48, R28.reuse, R50, R156 ;  /* 0x000000321c30723c */ /* 0x040ff0000004189c */
[----:B------:R-:W-:Y:S08]  /*2e40*/  HMMA.16816.F32.BF16 R36, R28, R38, R148 ;  /* 0x000000261c24723c */ /* 0x000ff00000041894 */
[-C--:B------:R-:W-:Y:S08]  /*2e50*/  HMMA.16816.F32.BF16 R44, R44, R142.reuse, R160 ;  /* 0x0000008e2c2c723c */ /* 0x080ff000000418a0 */
[----:B------:R-:W-:Y:S07]  /*2e60*/  HMMA.16816.F32.BF16 R28, R28, R142, R144 ;  /* 0x0000008e1c1c723c */ /* 0x000fee0000041890 */
[----:B------:R-:W-:-:S02]  /*2e70*/  IADD3.X R142, RZ, UR5, RZ, P0, !PT ;  /* 0x00000005ff8e7c10 */ /* 0x000fc400087fe4ff */
[----:B------:R-:W-:Y:S01]  /*2e80*/  IADD3 R52, P0, R15, 0x9, RZ ;  /* 0x000000090f347810 */ /* 0x000fe20007f1e0ff */
[----:B------:R-:W-:-:S03]  /*2e90*/  FMUL R18, R53, c[0x0][0x188] ;  /* 0x0000620035127a20 */ /* 0x000fc60000400000 */
[C---:B------:R-:W-:Y:S02]  /*2ea0*/  ISETP.GT.U32.AND P5, PT, R52.reuse, R12, PT ;  /* 0x0000000c3400720c */ /* 0x040fe40003fa4070 */
[----:B------:R-:W-:Y:S02]  /*2eb0*/  IADD3.X R143, RZ, R142, RZ, P0, !PT ;  /* 0x0000008eff8f7210 */ /* 0x000fe400007fe4ff */
[----:B------:R-:W-:Y:S02]  /*2ec0*/  IADD3 R53, P1, R15, 0x10, RZ ;  /* 0x000000100f357810 */ /* 0x000fe40007f3e0ff */
[----:B------:R-:W-:Y:S02]  /*2ed0*/  ISETP.GT.U32.AND.EX P5, PT, R143, RZ, PT, P5 ;  /* 0x000000ff8f00720c */ /* 0x000fe40003fa4150 */
[----:B------:R-:W-:Y:S01]  /*2ee0*/  ISETP.GT.U32.AND P3, PT, R52, R121, PT ;  /* 0x000000793400720c */ /* 0x000fe20003f64070 */
[----:B------:R-:W-:Y:S01]  /*2ef0*/  FMUL R55, R55, c[0x0][0x188] ;  /* 0x0000620037377a20 */ /* 0x000fe20000400000 */
[----:B------:R-:W-:-:S02]  /*2f00*/  FSEL R18, R18, -INF , !P5 ;  /* 0xff80000012127808 */ /* 0x000fc40006800000 */
[----:B------:R-:W-:Y:S02]  /*2f10*/  IADD3.X R144, RZ, R142, RZ, P1, !PT ;  /* 0x0000008eff907210 */ /* 0x000fe40000ffe4ff */
[----:B------:R-:W-:Y:S02]  /*2f20*/  ISETP.GT.U32.AND P5, PT, R52, R120, PT ;  /* 0x000000783400720c */ /* 0x000fe40003fa4070 */
[----:B------:R-:W-:Y:S02]  /*2f30*/  ISETP.GT.U32.AND P1, PT, R53, R12, PT ;  /* 0x0000000c3500720c */ /* 0x000fe40003f24070 */
[C---:B------:R-:W-:Y:S01]  /*2f40*/  ISETP.GT.U32.AND.EX P3, PT, R143.reuse, RZ, PT, P3 ;  /* 0x000000ff8f00720c */ /* 0x040fe20003f64130 */
[----:B------:R-:W-:Y:S01]  /*2f50*/  FMUL R132, R132, c[0x0][0x188] ;  /* 0x0000620084847a20 */ /* 0x000fe20000400000 */
[----:B------:R-:W-:Y:S01]  /*2f60*/  ISETP.GT.U32.AND.EX P5, PT, R143, RZ, PT, P5 ;  /* 0x000000ff8f00720c */ /* 0x000fe20003fa4150 */
[----:B------:R-:W-:Y:S01]  /*2f70*/  FMUL R140, R33, c[0x0][0x188] ;  /* 0x00006200218c7a20 */ /* 0x000fe20000400000 */
[----:B------:R-:W-:Y:S01]  /*2f80*/  ISETP.GT.U32.AND.EX P1, PT, R144, RZ, PT, P1 ;  /* 0x000000ff9000720c */ /* 0x000fe20003f24110 */
[----:B------:R-:W-:Y:S01]  /*2f90*/  FMUL R141, R54, c[0x0][0x188] ;  /* 0x00006200368d7a20 */ /* 0x000fe20000400000 */
[----:B------:R-:W-:-:S02]  /*2fa0*/  FSEL R33, R55, -INF , !P3 ;  /* 0xff80000037217808 */ /* 0x000fc40005800000 */
[----:B------:R-:W-:Y:S02]  /*2fb0*/  IADD3 R54, P3, R15, 0x11, RZ ;  /* 0x000000110f367810 */ /* 0x000fe40007f7e0ff */
[----:B------:R-:W-:Y:S02]  /*2fc0*/  FSEL R140, R140, -INF , !P5 ;  /* 0xff8000008c8c7808 */ /* 0x000fe40006800000 */
[----:B------:R-:W-:Y:S02]  /*2fd0*/  FSEL R170, R132, -INF , !P1 ;  /* 0xff80000084aa7808 */ /* 0x000fe40004800000 */
[C---:B------:R-:W-:Y:S02]  /*2fe0*/  ISETP.GT.U32.AND P5, PT, R53.reuse, R121, PT ;  /* 0x000000793500720c */ /* 0x040fe40003fa4070 */
[----:B------:R-:W-:Y:S02]  /*2ff0*/  ISETP.GT.U32.AND P1, PT, R53, R120, PT ;  /* 0x000000783500720c */ /* 0x000fe40003f24070 */
[----:B------:R-:W-:-:S02]  /*3000*/  IADD3.X R132, RZ, R142, RZ, P3, !PT ;  /* 0x0000008eff847210 */ /* 0x000fc40001ffe4ff */
[----:B------:R-:W-:Y:S01]  /*3010*/  ISETP.GT.U32.AND P3, PT, R54, R12, PT ;  /* 0x0000000c3600720c */ /* 0x000fe20003f64070 */
[----:B------:R-:W-:Y:S01]  /*3020*/  FMUL R134, R134, c[0x0][0x188] ;  /* 0x0000620086867a20 */ /* 0x000fe20000400000 */
[----:B------:R-:W-:Y:S01]  /*3030*/  ISETP.GT.U32.AND.EX P5, PT, R144, RZ, PT, P5 ;  /* 0x000000ff9000720c */ /* 0x000fe20003fa4150 */
[----:B------:R-:W-:Y:S01]  /*3040*/  FMUL R36, R36, c[0x0][0x188] ;  /* 0x0000620024247a20 */ /* 0x000fe20000400000 */
[----:B------:R-:W-:Y:S01]  /*3050*/  ISETP.GT.U32.AND.EX P1, PT, R144, RZ, PT, P1 ;  /* 0x000000ff9000720c */ /* 0x000fe20003f24110 */
[----:B------:R-:W-:Y:S01]  /*3060*/  FMUL R133, R133, c[0x0][0x188] ;  /* 0x0000620085857a20 */ /* 0x000fe20000400000 */
[----:B------:R-:W-:Y:S02]  /*3070*/  ISETP.GT.U32.AND.EX P3, PT, R132, RZ, PT, P3 ;  /* 0x000000ff8400720c */ /* 0x000fe40003f64130 */
[----:B------:R-:W-:Y:S02]  /*3080*/  FSEL R163, R134, -INF , !P5 ;  /* 0xff80000086a37808 */ /* 0x000fe40006800000 */
[----:B------:R-:W-:-:S02]  /*3090*/  FSEL R158, R36, -INF , !P1 ;  /* 0xff800000249e7808 */ /* 0x000fc40004800000 */
[----:B------:R-:W-:Y:S02]  /*30a0*/  IADD3 R55, P5, R15, 0x18, RZ ;  /* 0x000000180f377810 */ /* 0x000fe40007fbe0ff */
[C---:B------:R-:W-:Y:S02]  /*30b0*/  ISETP.GT.U32.AND P1, PT, R54.reuse, R121, PT ;  /* 0x000000793600720c */ /* 0x040fe40003f24070 */
[----:B------:R-:W-:Y:S02]  /*30c0*/  FSEL R168, R133, -INF , !P3 ;  /* 0xff80000085a87808 */ /* 0x000fe40005800000 */
[----:B------:R-:W-:Y:S01]  /*30d0*/  ISETP.GT.U32.AND P3, PT, R54, R120, PT ;  /* 0x000000783600720c */ /* 0x000fe20003f64070 */
[----:B------:R-:W-:Y:S01]  /*30e0*/  FMUL R135, R135, c[0x0][0x188] ;  /* 0x0000620087877a20 */ /* 0x000fe20000400000 */
[C---:B------:R-:W-:Y:S01]  /*30f0*/  ISETP.GT.U32.AND.EX P1, PT, R132.reuse, RZ, PT, P1 ;  /* 0x000000ff8400720c */ /* 0x040fe20003f24110 */
[----:B------:R-:W-:Y:S01]  /*3100*/  FMUL R37, R37, c[0x0][0x188] ;  /* 0x0000620025257a20 */ /* 0x000fe20000400000 */
[----:B------:R-:W-:Y:S01]  /*3110*/  ISETP.GT.U32.AND.EX P3, PT, R132, RZ, PT, P3 ;  /* 0x000000ff8400720c */ /* 0x000fe20003f64130 */
[----:B------:R-:W-:Y:S01]  /*3120*/  IMAD.X R145, RZ, RZ, R142, P5 ;  /* 0x000000ffff917224 */ /* 0x000fe200028e068e */
[----:B------:R-:W-:Y:S01]  /*3130*/  ISETP.GT.U32.AND P5, PT, R55, R12, PT ;  /* 0x0000000c3700720c */ /* 0x000fe20003fa4070 */
[----:B------:R-:W-:Y:S01]  /*3140*/  FMUL R44, R44, c[0x0][0x188] ;  /* 0x000062002c2c7a20 */ /* 0x000fe20000400000 */
[----:B------:R-:W-:-:S02]  /*3150*/  FSEL R161, R135, -INF , !P1 ;  /* 0xff80000087a17808 */ /* 0x000fc40004800000 */
[----:B------:R-:W-:Y:S02]  /*3160*/  IADD3 R133, P1, R15, 0x8, RZ ;  /* 0x000000080f857810 */ /* 0x000fe40007f3e0ff */
[----:B------:R-:W-:Y:S02]  /*3170*/  FSEL R156, R37, -INF , !P3 ;  /* 0xff800000259c7808 */ /* 0x000fe40005800000 */
[----:B------:R-:W-:Y:S02]  /*3180*/  ISETP.GT.U32.AND.EX P5, PT, R145, RZ, PT, P5 ;  /* 0x000000ff9100720c */ /* 0x000fe40003fa4150 */
[----:B------:R-:W-:Y:S02]  /*3190*/  ISETP.GT.U32.AND P3, PT, R55, R121, PT ;  /* 0x000000793700720c */ /* 0x000fe40003f64070 */
[CC--:B------:R-:W-:Y:S02]  /*31a0*/  ISETP.GT.U32.AND P6, PT, R15.reuse, R12.reuse, PT ;  /* 0x0000000c0f00720c */ /* 0x0c0fe40003fc4070 */
[----:B------:R-:W-:Y:S01]  /*31b0*/  ISETP.GE.U32.AND P2, PT, R15, R12, PT ;  /* 0x0000000c0f00720c */ /* 0x000fe20003f46070 */
[----:B------:R-:W-:Y:S01]  /*31c0*/  FMUL R46, R46, c[0x0][0x188] ;  /* 0x000062002e2e7a20 */ /* 0x000fe20000400000 */
[----:B------:R-:W-:Y:S01]  /*31d0*/  IADD3.X R146, RZ, R142, RZ, P1, !PT ;  /* 0x0000008eff927210 */ /* 0x000fe20000ffe4ff */
[----:B------:R-:W-:Y:S01]  /*31e0*/  FMUL R40, R40, c[0x0][0x188] ;  /* 0x0000620028287a20 */ /* 0x000fe20000400000 */
[----:B------:R-:W-:Y:S01]  /*31f0*/  FSEL R162, R44, -INF , !P5 ;  /* 0xff8000002ca27808 */ /* 0x000fe20006800000 */
[----:B------:R-:W-:Y:S01]  /*3200*/  FMUL R41, R41, c[0x0][0x188] ;  /* 0x0000620029297a20 */ /* 0x000fe20000400000 */
[----:B------:R-:W-:-:S02]  /*3210*/  ISETP.GT.U32.AND P1, PT, R133, R12, PT ;  /* 0x0000000c8500720c */ /* 0x000fc40003f24070 */
[----:B------:R-:W-:Y:S02]  /*3220*/  ISETP.GT.U32.AND.EX P3, PT, R145, RZ, PT, P3 ;  /* 0x000000ff9100720c */ /* 0x000fe40003f64130 */
[----:B------:R-:W-:Y:S02]  /*3230*/  ISETP.GT.U32.AND P5, PT, R55, R120, PT ;  /* 0x000000783700720c */ /* 0x000fe40003fa4070 */
[C---:B------:R-:W-:Y:S02]  /*3240*/  ISETP.GT.U32.AND.EX P6, PT, R142.reuse, RZ, PT, P6 ;  /* 0x000000ff8e00720c */ /* 0x040fe40003fc4160 */
[----:B------:R-:W-:Y:S01]  /*3250*/  ISETP.GE.U32.AND.EX P2, PT, R142, RZ, PT, P2 ;  /* 0x000000ff8e00720c */ /* 0x000fe20003f46120 */
[----:B------:R-:W-:Y:S01]  /*3260*/  FMUL R28, R28, c[0x0][0x188] ;  /* 0x000062001c1c7a20 */ /* 0x000fe20000400000 */
[----:B------:R-:W-:Y:S02]  /*3270*/  ISETP.GT.U32.AND.EX P1, PT, R146, RZ, PT, P1 ;  /* 0x000000ff9200720c */ /* 0x000fe40003f24110 */
[----:B------:R-:W-:-:S02]  /*3280*/  FSEL R135, R46, -INF , !P3 ;  /* 0xff8000002e877808 */ /* 0x000fc40005800000 */
[----:B------:R-:W-:Y:S02]  /*3290*/  ISETP.GT.U32.AND.EX P5, PT, R145, RZ, PT, P5 ;  /* 0x000000ff9100720c */ /* 0x000fe40003fa4150 */
[----:B------:R-:W-:Y:S02]  /*32a0*/  FSEL R44, R40, -INF , !P6 ;  /* 0xff800000282c7808 */ /* 0x000fe40007000000 */
[----:B------:R-:W-:Y:S02]  /*32b0*/  FSEL R46, R41, -INF , !P2 ;  /* 0xff800000292e7808 */ /* 0x000fe40005000000 */
[----:B------:R-:W-:Y:S02]  /*32c0*/  FSEL R36, R137, -INF , !P1 ;  /* 0xff80000089247808 */ /* 0x000fe40004800000 */
[----:B------:R-:W-:Y:S02]  /*32d0*/  FSEL R134, R28, -INF , !P5 ;  /* 0xff8000001c867808 */ /* 0x000fe40006800000 */
[----:B------:R-:W-:-:S02]  /*32e0*/  FMNMX R137, R44, R46, !PT ;  /* 0x0000002e2c897209 */ /* 0x000fc40007800000 */
[----:B------:R-:W-:Y:S02]  /*32f0*/  ISETP.GT.U32.AND P5, PT, R133, R120, PT ;  /* 0x000000788500720c */ /* 0x000fe40003fa4070 */
[CC--:B------:R-:W-:Y:S02]  /*3300*/  ISETP.GT.U32.AND P0, PT, R15.reuse, R121.reuse, PT ;  /* 0x000000790f00720c */ /* 0x0c0fe40003f04070 */
[----:B------:R-:W-:Y:S01]  /*3310*/  ISETP.GE.U32.AND P4, PT, R15, R121, PT ;  /* 0x000000790f00720c */ /* 0x000fe20003f86070 */
[----:B------:R-:W-:Y:S01]  /*3320*/  FMUL R28, R32, c[0x0][0x188] ;  /* 0x00006200201c7a20 */ /* 0x000fe20000400000 */
[----:B------:R-:W-:Y:S01]  /*3330*/  FMNMX R137, R36, R137, !PT ;  /* 0x0000008924897209 */ /* 0x000fe20007800000 */
[----:B------:R-:W-:Y:S01]  /*3340*/  FMUL R41, R42, c[0x0][0x188] ;  /* 0x000062002a297a20 */ /* 0x000fe20000400000 */
[----:B------:R-:W-:Y:S01]  /*3350*/  ISETP.GT.U32.AND.EX P5, PT, R146, RZ, PT, P5 ;  /* 0x000000ff9200720c */ /* 0x000fe20003fa4150 */
[----:B------:R-:W-:Y:S01]  /*3360*/  FMUL R42, R43, c[0x0][0x188] ;  /* 0x000062002b2a7a20 */ /* 0x000fe20000400000 */
[----:B------:R-:W-:-:S02]  /*3370*/  ISETP.GT.U32.AND.EX P0, PT, R142, RZ, PT, P0 ;  /* 0x000000ff8e00720c */ /* 0x000fc40003f04100 */
[----:B------:R-:W-:Y:S02]  /*3380*/  FSEL R37, R141, -INF , !P6 ;  /* 0xff8000008d257808 */ /* 0x000fe40007000000 */
[----:B------:R-:W-:Y:S02]  /*3390*/  ISETP.GE.U32.AND.EX P4, PT, R142, RZ, PT, P4 ;  /* 0x000000ff8e00720c */ /* 0x000fe40003f86140 */
[CC--:B------:R-:W-:Y:S02]  /*33a0*/  ISETP.GT.U32.AND P3, PT, R15.reuse, R120.reuse, PT ;  /* 0x000000780f00720c */ /* 0x0c0fe40003f64070 */
[C---:B------:R-:W-:Y:S02]  /*33b0*/  ISETP.GE.U32.AND P1, PT, R15.reuse, R120, PT ;  /* 0x000000780f00720c */ /* 0x040fe40003f26070 */
[----:B------:R-:W-:Y:S02]  /*33c0*/  IADD3 R147, P6, R15, 0x19, RZ ;  /* 0x000000190f937810 */ /* 0x000fe40007fde0ff */
[----:B------:R-:W-:Y:S01]  /*33d0*/  FMNMX R137, R18, R137, !PT ;  /* 0x0000008912897209 */ /* 0x000fe20007800000 */
[----:B------:R-:W-:Y:S01]  /*33e0*/  FMUL R32, R48, c[0x0][0x188] ;  /* 0x0000620030207a20 */ /* 0x000fe20000400000 */
[----:B------:R-:W-:Y:S01]  /*33f0*/  FSEL R28, R28, -INF , !P5 ;  /* 0xff8000001c1c7808 */ /* 0x000fe20006800000 */
[----:B------:R-:W-:Y:S01]  /*3400*/  FMUL R40, R49, c[0x0][0x188] ;  /* 0x0000620031287a20 */ /* 0x000fe20000400000 */
[----:B------:R-:W-:-:S02]  /*3410*/  ISETP.GT.U32.AND P5, PT, R15, R23, PT ;  /* 0x000000170f00720c */ /* 0x000fc40003fa4070 */
[----:B------:R-:W-:Y:S02]  /*3420*/  ISETP.GE.U32.AND P2, PT, R15, R23, PT ;  /* 0x000000170f00720c */ /* 0x000fe40003f46070 */
[----:B------:R-:W-:Y:S02]  /*3430*/  FSEL R41, R41, -INF , !P0 ;  /* 0xff80000029297808 */ /* 0x000fe40004000000 */
[----:B------:R-:W-:Y:S02]  /*3440*/  FSEL R42, R42, -INF , !P4 ;  /* 0xff8000002a2a7808 */ /* 0x000fe40006000000 */
[----:B------:R-:W-:Y:S02]  /*3450*/  IADD3.X R15, RZ, R142, RZ, P6, !PT ;  /* 0x0000008eff0f7210 */ /* 0x000fe400037fe4ff */
[C---:B------:R-:W-:Y:S02]  /*3460*/  ISETP.GT.U32.AND.EX P3, PT, R142.reuse, RZ, PT, P3 ;  /* 0x000000ff8e00720c */ /* 0x040fe40003f64130 */
[----:B------:R-:W-:-:S02]  /*3470*/  ISETP.GE.U32.AND.EX P1, PT, R142, RZ, PT, P1 ;  /* 0x000000ff8e00720c */ /* 0x000fc40003f26110 */
[----:B------:R-:W-:Y:S02]  /*3480*/  ISETP.GT.U32.AND P6, PT, R147, R12, PT ;  /* 0x0000000c9300720c */ /* 0x000fe40003fc4070 */
[----:B------:R-:W-:Y:S01]  /*3490*/  FMNMX R137, R170, R137, !PT ;  /* 0x00000089aa897209 */ /* 0x000fe20007800000 */
[----:B------:R-:W-:Y:S01]  /*34a0*/  FMUL R45, R45, c[0x0][0x188] ;  /* 0x000062002d2d7a20 */ /* 0x000fe20000400000 */
[----:B------:R-:W-:Y:S02]  /*34b0*/  FMNMX R48, R41, R42, !PT ;  /* 0x0000002a29307209 */ /* 0x000fe40007800000 */
[----:B------:R-:W-:Y:S02]  /*34c0*/  FSEL R32, R32, -INF , !P3 ;  /* 0xff80000020207808 */ /* 0x000fe40005800000 */
[----:B------:R-:W-:Y:S02]  /*34d0*/  FSEL R40, R40, -INF , !P1 ;  /* 0xff80000028287808 */ /* 0x000fe40004800000 */
[----:B------:R-:W-:-:S02]  /*34e0*/  ISETP.GT.U32.AND.EX P6, PT, R15, RZ, PT, P6 ;  /* 0x000000ff0f00720c */ /* 0x000fc40003fc4160 */
[----:B------:R-:W-:Y:S02]  /*34f0*/  FMNMX R137, R168, R137, !PT ;  /* 0x00000089a8897209 */ /* 0x000fe40007800000 */
[----:B------:R-:W-:Y:S01]  /*3500*/  FMNMX R48, R37, R48, !PT ;  /* 0x0000003025307209 */ /* 0x000fe20007800000 */
[----:B------:R-:W-:Y:S01]  /*3510*/  FMUL R50, R50, c[0x0][0x188] ;  /* 0x0000620032327a20 */ /* 0x000fe20000400000 */
[----:B------:R-:W-:Y:S02]  /*3520*/  FMNMX R43, R32, R40, !PT ;  /* 0x00000028202b7209 */ /* 0x000fe40007800000 */
[----:B------:R-:W-:Y:S02]  /*3530*/  FSEL R164, R45, -INF , !P6 ;  /* 0xff8000002da47808 */ /* 0x000fe40007000000 */
[----:B------:R-:W-:Y:S02]  /*3540*/  FMNMX R137, R162, R137, !PT ;  /* 0x00000089a2897209 */ /* 0x000fe40007800000 */
[----:B------:R-:W-:-:S02]  /*3550*/  ISETP.GT.U32.AND.EX P5, PT, R142, RZ, PT, P5 ;  /* 0x000000ff8e00720c */ /* 0x000fc40003fa4150 */
[----:B------:R-:W-:Y:S01]  /*3560*/  FMNMX R48, R33, R48, !PT ;  /* 0x0000003021307209 */ /* 0x000fe20007800000 */
[----:B------:R-:W-:Y:S01]  /*3570*/  FMUL R51, R51, c[0x0][0x188] ;  /* 0x0000620033337a20 */ /* 0x000fe20000400000 */
[----:B------:R-:W-:Y:S02]  /*3580*/  FMNMX R43, R28, R43, !PT ;  /* 0x0000002b1c2b7209 */ /* 0x000fe40007800000 */
[----:B------:R-:W-:Y:S02]  /*3590*/  FMNMX R137, R164, R137, !PT ;  /* 0x00000089a4897209 */ /* 0x000fe40007800000 */
[----:B------:R-:W-:Y:S02]  /*35a0*/  ISETP.GT.U32.AND P1, PT, R133, R23, PT ;  /* 0x000000178500720c */ /* 0x000fe40003f24070 */
[----:B------:R-:W-:Y:S02]  /*35b0*/  FSEL R141, R50, -INF , !P5 ;  /* 0xff800000328d7808 */ /* 0x000fe40006800000 */
[----:B------:R-:W-:Y:S01]  /*35c0*/  ISETP.GE.U32.AND.EX P2, PT, R142, RZ, PT, P2 ;  /* 0x000000ff8e00720c */ /* 0x000fe20003f46120 */
[----:B------:R-:W-:Y:S01]  /*35d0*/  FMUL R34, R34, c[0x0][0x188] ;  /* 0x0000620022227a20 */ /* 0x000fe20000400000 */
[----:B------:R-:W-:-:S02]  /*35e0*/  ISETP.GT.U32.AND P5, PT, R147, R121, PT ;  /* 0x000000799300720c */ /* 0x000fc40003fa4070 */
[----:B------:R-:W-:Y:S02]  /*35f0*/  FMNMX R48, R163, R48, !PT ;  /* 0x00000030a3307209 */ /* 0x000fe40007800000 */
[----:B------:R-:W-:Y:S01]  /*3600*/  FMNMX R43, R140, R43, !PT ;  /* 0x0000002b8c2b7209 */ /* 0x000fe20007800000 */
[----:B------:R-:W-:Y:S01]  /*3610*/  FMUL R47, R47, c[0x0][0x188] ;  /* 0x000062002f2f7a20 */ /* 0x000fe20000400000 */
[----:B------:R-:W-:Y:S02]  /*3620*/  ISETP.GT.U32.AND P0, PT, R52, R23, PT ;  /* 0x000000173400720c */ /* 0x000fe40003f04070 */
[----:B------:R-:W-:Y:S01]  /*3630*/  ISETP.GT.U32.AND.EX P1, PT, R146, RZ, PT, P1 ;  /* 0x000000ff9200720c */ /* 0x000fe20003f24110 */
[----:B------:R-:W0:Y:S01]  /*3640*/  SHFL.BFLY PT, R52, R137, 0x2, 0x1f ;  /* 0x0c401f0089347f89 */ /* 0x000e2200000e0000 */
[----:B------:R-:W-:Y:S02]  /*3650*/  FSEL R221, R51, -INF , !P2 ;  /* 0xff80000033dd7808 */ /* 0x000fe40005000000 */
[----:B------:R-:W-:-:S02]  /*3660*/  ISETP.GT.U32.AND.EX P5, PT, R15, RZ, PT, P5 ;  /* 0x000000ff0f00720c */ /* 0x000fc40003fa4150 */
[----:B------:R-:W-:Y:S01]  /*3670*/  FMNMX R48, R161, R48, !PT ;  /* 0x00000030a1307209 */ /* 0x000fe20007800000 */
[----:B------:R-:W-:Y:S01]  /*3680*/  FMUL R35, R35, c[0x0][0x188] ;  /* 0x0000620023237a20 */ /* 0x000fe20000400000 */
[----:B------:R-:W-:Y:S02]  /*3690*/  ISETP.GT.U32.AND P2, PT, R147, R120, PT ;  /* 0x000000789300720c */ /* 0x000fe40003f44070 */
[----:B------:R-:W-:Y:S02]  /*36a0*/  FMNMX R43, R158, R43, !PT ;  /* 0x0000002b9e2b7209 */ /* 0x000fe40007800000 */
[----:B------:R-:W-:Y:S01]  /*36b0*/  FSEL R171, R34, -INF , !P1 ;  /* 0xff80000022ab7808 */ /* 0x000fe20004800000 */
[----:B------:R-:W-:Y:S01]  /*36c0*/  FMUL R29, R29, c[0x0][0x188] ;  /* 0x000062001d1d7a20 */ /* 0x000fe20000400000 */
[----:B------:R-:W-:Y:S02]  /*36d0*/  ISETP.GT.U32.AND P4, PT, R53, R23, PT ;  /* 0x000000173500720c */ /* 0x000fe40003f84070 */
[----:B------:R-:W-:-:S02]  /*36e0*/  ISETP.GT.U32.AND.EX P0, PT, R143, RZ, PT, P0 ;  /* 0x000000ff8f00720c */ /* 0x000fc40003f04100 */
[----:B------:R-:W-:Y:S02]  /*36f0*/  FMNMX R34, R141, R221, !PT ;  /* 0x000000dd8d227209 */ /* 0x000fe40007800000 */
[----:B------:R-:W-:Y:S02]  /*3700*/  ISETP.GT.U32.AND P6, PT, R54, R23, PT ;  /* 0x000000173600720c */ /* 0x000fe40003fc4070 */
[----:B------:R-:W-:Y:S02]  /*3710*/  FSEL R133, R47, -INF , !P5 ;  /* 0xff8000002f857808 */ /* 0x000fe40006800000 */
[----:B------:R-:W-:Y:S01]  /*3720*/  FMNMX R48, R135, R48, !PT ;  /* 0x0000003087307209 */ /* 0x000fe20007800000 */
[----:B------:R-:W-:Y:S01]  /*3730*/  FMUL R38, R38, c[0x0][0x188] ;  /* 0x0000620026267a20 */ /* 0x000fe20000400000 */
[----:B------:R-:W-:Y:S02]  /*3740*/  ISETP.GT.U32.AND.EX P2, PT, R15, RZ, PT, P2 ;  /* 0x000000ff0f00720c */ /* 0x000fe40003f44120 */
[----:B------:R-:W-:-:S02]  /*3750*/  FMNMX R43, R156, R43, !PT ;  /* 0x0000002b9c2b7209 */ /* 0x000fc40007800000 */
[----:B------:R-:W-:Y:S02]  /*3760*/  ISETP.GT.U32.AND.EX P4, PT, R144, RZ, PT, P4 ;  /* 0x000000ff9000720c */ /* 0x000fe40003f84140 */
[----:B------:R-:W-:Y:S02]  /*3770*/  FSEL R169, R35, -INF , !P0 ;  /* 0xff80000023a97808 */ /* 0x000fe40004000000 */
[----:B------:R-:W-:Y:S02]  /*3780*/  FMNMX R34, R171, R34, !PT ;  /* 0x00000022ab227209 */ /* 0x000fe40007800000 */
[----:B------:R-:W-:Y:S02]  /*3790*/  FMNMX R48, R133, R48, !PT ;  /* 0x0000003085307209 */ /* 0x000fe40007800000 */
[----:B------:R-:W-:Y:S01]  /*37a0*/  ISETP.GT.U32.AND.EX P6, PT, R132, RZ, PT, P6 ;  /* 0x000000ff8400720c */ /* 0x000fe20003fc4160 */
[----:B------:R-:W-:Y:S01]  /*37b0*/  FMUL R39, R39, c[0x0][0x188] ;  /* 0x0000620027277a20 */ /* 0x000fe20000400000 */
[----:B------:R-:W-:-:S02]  /*37c0*/  FSEL R132, R29, -INF , !P2 ;  /* 0xff8000001d847808 */ /* 0x000fc40005000000 */
[----:B------:R-:W-:Y:S02]  /*37d0*/  FMNMX R43, R134, R43, !PT ;  /* 0x0000002b862b7209 */ /* 0x000fe40007800000 */
[----:B------:R-:W-:Y:S02]  /*37e0*/  ISETP.GT.U32.AND P3, PT, R55, R23, PT ;  /* 0x000000173700720c */ /* 0x000fe40003f64070 */
[----:B------:R-:W-:Y:S02]  /*37f0*/  FSEL R159, R38, -INF , !P4 ;  /* 0xff800000269f7808 */ /* 0x000fe40006000000 */
[----:B------:R-:W-:Y:S01]  /*3800*/  FMNMX R34, R169, R34, !PT ;  /* 0x00000022a9227209 */ /* 0x000fe20007800000 */
[----:B------:R-:W1:Y:S01]  /*3810*/  SHFL.BFLY PT, R47, R48, 0x2, 0x1f ;  /* 0x0c401f00302f7f89 */ /* 0x000e6200000e0000 */
[----:B------:R-:W-:Y:S01]  /*3820*/  FMNMX R43, R132, R43, !PT ;  /* 0x0000002b842b7209 */ /* 0x000fe20007800000 */
[----:B------:R-:W-:Y:S01]  /*3830*/  FMUL R30, R30, c[0x0][0x188] ;  /* 0x000062001e1e7a20 */ /* 0x000fe20000400000 */
[----:B------:R-:W-:-:S02]  /*3840*/  ISETP.GT.U32.AND P5, PT, R147, R23, PT ;  /* 0x000000179300720c */ /* 0x000fc40003fa4070 */
[----:B------:R-:W-:Y:S02]  /*3850*/  ISETP.GT.U32.AND.EX P3, PT, R145, RZ, PT, P3 ;  /* 0x000000ff9100720c */ /* 0x000fe40003f64130 */
[----:B------:R-:W-:Y:S02]  /*3860*/  FSEL R157, R39, -INF , !P6 ;  /* 0xff800000279d7808 */ /* 0x000fe40007000000 */
[----:B------:R-:W-:Y:S01]  /*3870*/  FMNMX R34, R159, R34, !PT ;  /* 0x000000229f227209 */ /* 0x000fe20007800000 */
[----:B------:R-:W2:Y:S01]  /*3880*/  SHFL.BFLY PT, R50, R43, 0x2, 0x1f ;  /* 0x0c401f002b327f89 */ /* 0x000ea200000e0000 */
[----:B------:R-:W-:Y:S01]  /*3890*/  FMUL R31, R31, c[0x0][0x188] ;  /* 0x000062001f1f7a20 */ /* 0x000fe20000400000 */
[----:B------:R-:W-:Y:S02]  /*38a0*/  ISETP.GT.U32.AND.EX P5, PT, R15, RZ, PT, P5 ;  /* 0x000000ff0f00720c */ /* 0x000fe40003fa4150 */
[----:B------:R-:W-:Y:S02]  /*38b0*/  FSEL R155, R30, -INF , !P3 ;  /* 0xff8000001e9b7808 */ /* 0x000fe40005800000 */
[----:B------:R-:W-:-:S02]  /*38c0*/  FMNMX R34, R157, R34, !PT ;  /* 0x000000229d227209 */ /* 0x000fc40007800000 */
[----:B0-----:R-:W-:Y:S02]  /*38d0*/  FMNMX R52, R137, R52, !PT ;  /* 0x0000003489347209 */ /* 0x001fe40007800000 */
[----:B------:R-:W-:Y:S02]  /*38e0*/  FSEL R153, R31, -INF , !P5 ;  /* 0xff8000001f997808 */ /* 0x000fe40006800000 */
[----:B------:R-:W-:Y:S01]  /*38f0*/  FMNMX R34, R155, R34, !PT ;  /* 0x000000229b227209 */ /* 0x000fe20007800000 */
[----:B------:R-:W0:Y:S03]  /*3900*/  SHFL.BFLY PT, R45, R52, 0x1, 0x1f ;  /* 0x0c201f00342d7f89 */ /* 0x000e2600000e0000 */
[----:B------:R-:W-:-:S05]  /*3910*/  FMNMX R34, R153, R34, !PT ;  /* 0x0000002299227209 */ /* 0x000fca0007800000 */
[----:B------:R-:W3:Y:S01]  /*3920*/  SHFL.BFLY PT, R31, R34, 0x2, 0x1f ;  /* 0x0c401f00221f7f89 */ /* 0x000ee200000e0000 */
[----:B-1----:R-:W-:Y:S02]  /*3930*/  FMNMX R47, R48, R47, !PT ;  /* 0x0000002f302f7209 */ /* 0x002fe40007800000 */
[----:B--2---:R-:W-:-:S03]  /*3940*/  FMNMX R50, R43, R50, !PT ;  /* 0x000000322b327209 */ /* 0x004fc60007800000 */
[----:B------:R-:W1:Y:S04]  /*3950*/  SHFL.BFLY PT, R30, R47, 0x1, 0x1f ;  /* 0x0c201f002f1e7f89 */ /* 0x000e6800000e0000 */
[----:B------:R-:W2:Y:S01]  /*3960*/  SHFL.BFLY PT, R29, R50, 0x1, 0x1f ;  /* 0x0c201f00321d7f89 */ /* 0x000ea200000e0000 */
[----:B0-----:R-:W-:-:S04]  /*3970*/  FMNMX R15, R52, R45, !PT ;  /* 0x0000002d340f7209 */ /* 0x001fc80007800000 */
[----:B------:R-:W-:Y:S02]  /*3980*/  FMNMX R15, R15, R24, !PT ;  /* 0x000000180f0f7209 */ /* 0x000fe40007800000 */
[----:B---3--:R-:W-:Y:S01]  /*3990*/  FMNMX R31, R34, R31, !PT ;  /* 0x0000001f221f7209 */ /* 0x008fe20007800000 */
[----:B------:R-:W-:Y:S02]  /*39a0*/  STS.U16 [R13+0x4000], R20 ;  /* 0x004000140d007388 */ /* 0x000fe40000000400 */
[----:B------:R-:W-:Y:S02]  /*39b0*/  FADD R18, R18, -R15 ;  /* 0x8000000f12127221 */ /* 0x000fe40000000000 */
        /* <DEDUP_REMOVED lines=10> */
[----:B------:R-:W3:Y:S04]  /*3a60*/  SHFL.BFLY PT, R20, R31, 0x1, 0x1f ;  /* 0x0c201f001f147f89 */ /* 0x000ee800000e0000 */
[----:B------:R5:W-:Y:S04]  /*3a70*/  STS.U16 [R122+0x4700], R129 ;  /* 0x004700817a007388 */ /* 0x000be80000000400 */
[----:B------:R0:W-:Y:S04]  /*3a80*/  STS.U16 [R122+0x4900], R139 ;  /* 0x0049008b7a007388 */ /* 0x0001e80000000400 */
[----:B------:R0:W-:Y:S04]  /*3a90*/  STS.U16 [R122+0x4b00], R131 ;  /* 0x004b00837a007388 */ /* 0x0001e80000000400 */
[----:B----4-:R-:W-:Y:S04]  /*3aa0*/  STS.U16 [R122+0x4d00], R219 ;  /* 0x004d00db7a007388 */ /* 0x010fe80000000400 */
[----:B------:R-:W-:Y:S01]  /*3ab0*/  STS.U16 [R122+0x4f00], R217 ;  /* 0x004f00d97a007388 */ /* 0x000fe20000000400 */
[----:B------:R-:W-:-:S03]  /*3ac0*/  FMUL R146, R18, 1.4426950216293334961 ;  /* 0x3fb8aa3b12927820 */ /* 0x000fc60000400000 */
[----:B------:R-:W-:Y:S01]  /*3ad0*/  BAR.SYNC.DEFER_BLOCKING 0x0 ;  /* 0x0000000000007b1d */ /* 0x000fe20000010000 */
[----:B-1----:R-:W-:Y:S01]  /*3ae0*/  FMNMX R18, R47, R30, !PT ;  /* 0x0000001e2f127209 */ /* 0x002fe20007800000 */
[----:B------:R-:W-:Y:S01]  /*3af0*/  FADD R24, -R15, R24 ;  /* 0x000000180f187221 */ /* 0x000fe20000000100 */
[----:B--2---:R-:W-:Y:S02]  /*3b00*/  FMNMX R29, R50, R29, !PT ;  /* 0x0000001d321d7209 */ /* 0x004fe40007800000 */
[----:B------:R-:W-:Y:S01]  /*3b10*/  FMNMX R18, R18, R25, !PT ;  /* 0x0000001912127209 */ /* 0x000fe20007800000 */
[----:B------:R-:W-:Y:S01]  /*3b20*/  FMUL R24, R24, 1.4426950216293334961 ;  /* 0x3fb8aa3b18187820 */ /* 0x000fe20000400000 */
[----:B0-----:R-:W-:Y:S01]  /*3b30*/  FMNMX R19, R29, R128, !PT ;  /* 0x000000801d137209 */ /* 0x001fe20007800000 */
[--C-:B------:R-:W-:Y:S02]  /*3b40*/  FADD R44, R44, -R15.reuse ;  /* 0x8000000f2c2c7221 */ /* 0x100fe40000000000 */
[----:B------:R0:W1:Y:S01]  /*3b50*/  MUFU.EX2 R137, R24 ;  /* 0x0000001800897308 */ /* 0x0000620000000800 */
[----:B------:R-:W-:-:S02]  /*3b60*/  FADD R46, R46, -R15 ;  /* 0x8000000f2e2e7221 */ /* 0x000fc40000000000 */
[----:B------:R-:W-:Y:S02]  /*3b70*/  FADD R36, R36, -R15 ;  /* 0x8000000f24247221 */ /* 0x000fe40000000000 */
[--C-:B------:R-:W-:Y:S02]  /*3b80*/  FADD R41, R41, -R18.reuse ;  /* 0x8000001229297221 */ /* 0x100fe40000000000 */
[--C-:B------:R-:W-:Y:S02]  /*3b90*/  FADD R42, R42, -R18.reuse ;  /* 0x800000122a2a7221 */ /* 0x100fe40000000000 */
[----:B0-----:R-:W-:Y:S02]  /*3ba0*/  FADD R24, -R18, R25 ;  /* 0x0000001912187221 */ /* 0x001fe40000000100 */
[--C-:B------:R-:W-:Y:S02]  /*3bb0*/  FADD R37, R37, -R18.reuse ;  /* 0x8000001225257221 */ /* 0x100fe40000000000 */
[----:B------:R-:W-:Y:S01]  /*3bc0*/  FADD R33, R33, -R18 ;  /* 0x8000001221217221 */ /* 0x000fe20000000000 */
[----:B---3--:R-:W-:Y:S01]  /*3bd0*/  FMNMX R20, R31, R20, !PT ;  /* 0x000000141f147209 */ /* 0x008fe20007800000 */
[----:B------:R-:W-:Y:S01]  /*3be0*/  FMUL R127, R24, 1.4426950216293334961 ;  /* 0x3fb8aa3b187f7820 */ /* 0x000fe20000400000 */
[----:B------:R-:W0:Y:S01]  /*3bf0*/  LDSM.16.M88.4 R52, [R22+0x4000] ;  /* 0x004000001634783b */ /* 0x000e220000000200 */
[----:B------:R-:W-:-:S02]  /*3c00*/  FMUL R44, R44, 1.4426950216293334961 ;  /* 0x3fb8aa3b2c2c7820 */ /* 0x000fc40000400000 */
[----:B------:R-:W-:Y:S01]  /*3c10*/  FMUL R46, R46, 1.4426950216293334961 ;  /* 0x3fb8aa3b2e2e7820 */ /* 0x000fe20000400000 */
[----:B------:R-:W2:Y:S01]  /*3c20*/  LDSM.16.M88.4 R48, [R22+0x4200] ;  /* 0x004200001630783b */ /* 0x000ea20000000200 */
[----:B------:R-:W-:Y:S02]  /*3c30*/  FMUL R36, R36, 1.4426950216293334961 ;  /* 0x3fb8aa3b24247820 */ /* 0x000fe40000400000 */
[----:B------:R-:W-:Y:S02]  /*3c40*/  FMUL R41, R41, 1.4426950216293334961 ;  /* 0x3fb8aa3b29297820 */ /* 0x000fe40000400000 */
[----:B------:R-:W-:Y:S02]  /*3c50*/  FMUL R42, R42, 1.4426950216293334961 ;  /* 0x3fb8aa3b2a2a7820 */ /* 0x000fe40000400000 */
[----:B------:R-:W-:Y:S02]  /*3c60*/  FMUL R37, R37, 1.4426950216293334961 ;  /* 0x3fb8aa3b25257820 */ /* 0x000fe40000400000 */
[----:B------:R-:W-:-:S02]  /*3c70*/  FMUL R33, R33, 1.4426950216293334961 ;  /* 0x3fb8aa3b21217820 */ /* 0x000fc40000400000 */
[--C-:B------:R-:W-:Y:S02]  /*3c80*/  FADD R32, R32, -R19.reuse ;  /* 0x8000001320207221 */ /* 0x100fe40000000000 */
[--C-:B------:R-:W-:Y:S01]  /*3c90*/  FADD R24, R40, -R19.reuse ;  /* 0x8000001328187221 */ /* 0x100fe20000000000 */
[----:B------:R-:W-:Y:S01]  /*3ca0*/  MUFU.EX2 R151, R44 ;  /* 0x0000002c00977308 */ /* 0x000fe20000000800 */
[----:B------:R-:W-:Y:S02]  /*3cb0*/  FMUL R143, R32, 1.4426950216293334961 ;  /* 0x3fb8aa3b208f7820 */ /* 0x000fe40000400000 */
[----:B------:R-:W-:Y:S02]  /*3cc0*/  FMUL R142, R24, 1.4426950216293334961 ;  /* 0x3fb8aa3b188e7820 */ /* 0x000fe40000400000 */
[--C-:B-----5:R-:W-:Y:S01]  /*3cd0*/  FADD R129, R28, -R19.reuse ;  /* 0x800000131c817221 */ /* 0x120fe20000000000 */
[----:B------:R-:W-:Y:S02]  /*3ce0*/  LDSM.16.M88.4 R24, [R22+0x4c00] ;  /* 0x004c00001618783b */ /* 0x000fe40000000200 */
[----:B------:R3:W4:Y:S02]  /*3cf0*/  MUFU.EX2 R150, R46 ;  /* 0x0000002e00967308 */ /* 0x0007240000000800 */
[----:B------:R-:W-:Y:S06]  /*3d00*/  LDSM.16.M88.4 R28, [R22+0x4e00] ;  /* 0x004e0000161c783b */ /* 0x000fec0000000200 */
[----:B------:R-:W-:Y:S01]  /*3d10*/  MUFU.EX2 R147, R36 ;  /* 0x0000002400937308 */ /* 0x000fe20000000800 */
[----:B---3--:R-:W3:Y:S07]  /*3d20*/  LDSM.16.M88.4 R44, [R22+0x4400] ;  /* 0x00440000162c783b */ /* 0x008eee0000000200 */
[----:B------:R-:W-:Y:S01]  /*3d30*/  MUFU.EX2 R149, R41 ;  /* 0x0000002900957308 */ /* 0x000fe20000000800 */
[----:B------:R-:W-:-:S07]  /*3d40*/  FADD R140, R140, -R19 ;  /* 0x800000138c8c7221 */ /* 0x000fce0000000000 */
[----:B------:R5:W0:Y:S08]  /*3d50*/  MUFU.EX2 R148, R42 ;  /* 0x0000002a00947308 */ /* 0x000a300000000800 */
[----:B------:R0:W-:Y:S01]  /*3d60*/  MUFU.EX2 R145, R37 ;  /* 0x0000002500917308 */ /* 0x0001e20000000800 */
[----:B-----5:R-:W5:Y:S07]  /*3d70*/  LDSM.16.M88.4 R40, [R22+0x4600] ;  /* 0x004600001628783b */ /* 0x020f6e0000000200 */
[----:B------:R1:W-:Y:S01]  /*3d80*/  MUFU.EX2 R144, R33 ;  /* 0x0000002100907308 */ /* 0x0003e20000000800 */
[----:B0-----:R-:W0:Y:S01]  /*3d90*/  LDSM.16.M88.4 R36, [R22+0x4800] ;  /* 0x004800001624783b */ /* 0x001e220000000200 */
[----:B------:R-:W-:-:S03]  /*3da0*/  FMNMX R20, R20, R165, !PT ;  /* 0x000000a514147209 */ /* 0x000fc60007800000 */
[----:B-1----:R-:W1:Y:S01]  /*3db0*/  LDSM.16.M88.4 R32, [R22+0x4a00] ;  /* 0x004a00001620783b */ /* 0x002e620000000200 */
[----:B------:R-:W-:Y:S02]  /*3dc0*/  FADD R160, -R19, R128 ;  /* 0x0000008013a07221 */ /* 0x000fe40000000100 */
[----:B------:R-:W-:Y:S02]  /*3dd0*/  FMUL R154, R140, 1.4426950216293334961 ;  /* 0x3fb8aa3b8c9a7820 */ /* 0x000fe40000400000 */
[----:B------:R-:W-:Y:S02]  /*3de0*/  FMUL R152, R129, 1.4426950216293334961 ;  /* 0x3fb8aa3b81987820 */ /* 0x000fe40000400000 */
[--C-:B------:R-:W-:Y:S02]  /*3df0*/  FADD R139, R141, -R20.reuse ;  /* 0x800000148d8b7221 */ /* 0x100fe40000000000 */
[----:B------:R-:W-:Y:S01]  /*3e00*/  FMUL R160, R160, 1.4426950216293334961 ;  /* 0x3fb8aa3ba0a07820 */ /* 0x000fe20000400000 */
[----:B------:R2:W-:Y:S01]  /*3e10*/  MUFU.EX2 R141, R154 ;  /* 0x0000009a008d7308 */ /* 0x0005e20000000800 */
[----:B------:R-:W-:-:S02]  /*3e20*/  FADD R171, R171, -R20 ;  /* 0x80000014abab7221 */ /* 0x000fc40000000000 */
[--C-:B------:R-:W-:Y:S02]  /*3e30*/  FADD R169, R169, -R20.reuse ;  /* 0x80000014a9a97221 */ /* 0x100fe40000000000 */
[----:B------:R-:W-:-:S03]  /*3e40*/  FADD R221, R221, -R20 ;  /* 0x80000014dddd7221 */ /* 0x000fc60000000000 */
[----:B------:R3:W-:Y:S01]  /*3e50*/  MUFU.EX2 R140, R152 ;  /* 0x00000098008c7308 */ /* 0x0007e20000000800 */
[----:B--2---:R-:W-:Y:S02]  /*3e60*/  FADD R154, -R20, R165 ;  /* 0x000000a5149a7221 */ /* 0x004fe40000000100 */
[----:B------:R-:W-:Y:S02]  /*3e70*/  FMUL R169, R169, 1.4426950216293334961 ;  /* 0x3fb8aa3ba9a97820 */ /* 0x000fe40000400000 */
[----:B------:R-:W-:-:S03]  /*3e80*/  FMUL R154, R154, 1.4426950216293334961 ;  /* 0x3fb8aa3b9a9a7820 */ /* 0x000fc60000400000 */
[----:B------:R-:W-:Y:S01]  /*3e90*/  MUFU.EX2 R146, R146 ;  /* 0x0000009200927308 */ /* 0x000fe20000000800 */
[----:B---3--:R-:W-:Y:S02]  /*3ea0*/  FMUL R152, R139, 1.4426950216293334961 ;  /* 0x3fb8aa3b8b987820 */ /* 0x008fe40000400000 */
[----:B------:R-:W-:-:S05]  /*3eb0*/  FMUL R221, R221, 1.4426950216293334961 ;  /* 0x3fb8aa3bdddd7820 */ /* 0x000fca0000400000 */
[----:B------:R-:W2:Y:S08]  /*3ec0*/  MUFU.EX2 R127, R127 ;  /* 0x0000007f007f7308 */ /* 0x000eb00000000800 */
[----:B------:R3:W0:Y:S02]  /*3ed0*/  MUFU.EX2 R139, R160 ;  /* 0x000000a0008b7308 */ /* 0x0006240000000800 */
[----:B---3--:R-:W-:-:S06]  /*3ee0*/  FMUL R160, R171, 1.4426950216293334961 ;  /* 0x3fb8aa3baba07820 */ /* 0x008fcc0000400000 */
[----:B------:R-:W-:Y:S08]  /*3ef0*/  MUFU.EX2 R143, R143 ;  /* 0x0000008f008f7308 */ /* 0x000ff00000000800 */
[----:B------:R-:W-:Y:S08]  /*3f00*/  MUFU.EX2 R142, R142 ;  /* 0x0000008e008e7308 */ /* 0x000ff00000000800 */
[----:B------:R-:W-:Y:S08]  /*3f10*/  MUFU.EX2 R152, R152 ;  /* 0x0000009800987308 */ /* 0x000ff00000000800 */
[----:B------:R-:W-:Y:S08]  /*3f20*/  MUFU.EX2 R165, R221 ;  /* 0x000000dd00a57308 */ /* 0x000ff00000000800 */
[----:B------:R-:W-:Y:S08]  /*3f30*/  MUFU.EX2 R160, R160 ;  /* 0x000000a000a07308 */ /* 0x000ff00000000800 */
[----:B------:R-:W3:Y:S08]  /*3f40*/  MUFU.EX2 R154, R154 ;  /* 0x0000009a009a7308 */ /* 0x000ef00000000800 */
[----:B------:R-:W0:Y:S01]  /*3f50*/  MUFU.EX2 R169, R169 ;  /* 0x000000a900a97308 */ /* 0x000e220000000800 */
[C---:B------:R-:W-:Y:S01]  /*3f60*/  FMUL R116, R137.reuse, R116 ;  /* 0x0000007489747220 */ /* 0x040fe20000400000 */
[----:B----4-:R-:W-:Y:S01]  /*3f70*/  F2FP.BF16.PACK_AB R128, R150, R151 ;  /* 0x000000979680723e */ /* 0x010fe200000010ff */
[----:B------:R-:W-:Y:S01]  /*3f80*/  FMUL R117, R137, R117 ;  /* 0x0000007589757220 */ /* 0x000fe20000400000 */
[----:B------:R-:W-:Y:S01]  /*3f90*/  F2FP.BF16.PACK_AB R129, R148, R149 ;  /* 0x000000959481723e */ /* 0x000fe200000010ff */
[C---:B--2---:R-:W-:Y:S01]  /*3fa0*/  FMUL R118, R127.reuse, R118 ;  /* 0x000000767f767220 */ /* 0x044fe20000400000 */
[----:B------:R-:W-:Y:S01]  /*3fb0*/  F2FP.BF16.PACK_AB R130, R146, R147 ;  /* 0x000000939282723e */ /* 0x000fe200000010ff */
[----:B------:R-:W-:Y:S01]  /*3fc0*/  FMUL R119, R127, R119 ;  /* 0x000000777f777220 */ /* 0x000fe20000400000 */
[----:B------:R-:W-:Y:S01]  /*3fd0*/  F2FP.BF16.PACK_AB R131, R144, R145 ;  /* 0x000000919083723e */ /* 0x000fe200000010ff */
[----:B------:R-:W-:-:S02]  /*3fe0*/  FMUL R112, R137, R112 ;  /* 0x0000007089707220 */ /* 0x000fc40000400000 */
[----:B------:R-:W-:Y:S02]  /*3ff0*/  FMUL R113, R137, R113 ;  /* 0x0000007189717220 */ /* 0x000fe40000400000 */
[C---:B------:R-:W-:Y:S02]  /*4000*/  FMUL R114, R127.reuse, R114 ;  /* 0x000000727f727220 */ /* 0x040fe40000400000 */
[----:B------:R-:W-:Y:S02]  /*4010*/  FMUL R115, R127, R115 ;  /* 0x000000737f737220 */ /* 0x000fe40000400000 */
[C---:B------:R-:W-:Y:S02]  /*4020*/  FMUL R108, R137.reuse, R108 ;  /* 0x0000006c896c7220 */ /* 0x040fe40000400000 */
[----:B------:R-:W-:Y:S02]  /*4030*/  FMUL R109, R137, R109 ;  /* 0x0000006d896d7220 */ /* 0x000fe40000400000 */
        /* <DEDUP_REMOVED lines=21> */
[----:B------:R-:W-:Y:S01]  /*4190*/  FMUL R91, R127, R91 ;  /* 0x0000005b7f5b7220 */ /* 0x000fe20000400000 */
[----:B------:R-:W-:Y:S01]  /*41a0*/  HMMA.16816.F32.BF16 R116, R128, R52, R116 ;  /* 0x000000348074723c */ /* 0x000fe20000041874 */
[C---:B0-----:R-:W-:Y:S02]  /*41b0*/  FMUL R72, R139.reuse, R72 ;  /* 0x000000488b487220 */ /* 0x041fe40000400000 */
[----:B------:R-:W-:Y:S02]  /*41c0*/  FMUL R73, R139, R73 ;  /* 0x000000498b497220 */ /* 0x000fe40000400000 */
[----:B---3--:R-:W-:-:S02]  /*41d0*/  FMUL R74, R154, R74 ;  /* 0x0000004a9a4a7220 */ /* 0x008fc40000400000 */
[C---:B------:R-:W-:Y:S01]  /*41e0*/  FMUL R75, R154.reuse, R75 ;  /* 0x0000004b9a4b7220 */ /* 0x040fe20000400000 */
[----:B------:R-:W-:Y:S01]  /*41f0*/  HMMA.16816.F32.BF16 R112, R128, R48, R112 ;  /* 0x000000308070723c */ /* 0x000fe20000041870 */
[C---:B------:R-:W-:Y:S02]  /*4200*/  FMUL R56, R139.reuse, R56 ;  /* 0x000000388b387220 */ /* 0x040fe40000400000 */
[----:B------:R-:W-:Y:S02]  /*4210*/  FMUL R57, R139, R57 ;  /* 0x000000398b397220 */ /* 0x000fe40000400000 */
[----:B------:R-:W-:-:S03]  /*4220*/  FMUL R58, R154, R58 ;  /* 0x0000003a9a3a7220 */ /* 0x000fc60000400000 */
[----:B------:R-:W-:Y:S01]  /*4230*/  HMMA.16816.F32.BF16 R108, R128, R44, R108 ;  /* 0x0000002c806c723c */ /* 0x000fe2000004186c */
[----:B------:R-:W-:Y:S02]  /*4240*/  FMUL R59, R154, R59 ;  /* 0x0000003b9a3b7220 */ /* 0x000fe40000400000 */
[C---:B------:R-:W-:Y:S02]  /*4250*/  FMUL R84, R139.reuse, R84 ;  /* 0x000000548b547220 */ /* 0x040fe40000400000 */
[----:B------:R-:W-:-:S03]  /*4260*/  FMUL R85, R139, R85 ;  /* 0x000000558b557220 */ /* 0x000fc60000400000 */
[----:B-----5:R-:W-:Y:S01]  /*4270*/  HMMA.16816.F32.BF16 R104, R128, R40, R104 ;  /* 0x000000288068723c */ /* 0x020fe20000041868 */
[C---:B------:R-:W-:Y:S02]  /*4280*/  FMUL R86, R154.reuse, R86 ;  /* 0x000000569a567220 */ /* 0x040fe40000400000 */
[----:B------:R-:W-:Y:S02]  /*4290*/  FMUL R87, R154, R87 ;  /* 0x000000579a577220 */ /* 0x000fe40000400000 */
[----:B------:R-:W-:-:S03]  /*42a0*/  FMUL R80, R139, R80 ;  /* 0x000000508b507220 */ /* 0x000fc60000400000 */
[----:B------:R-:W-:Y:S01]  /*42b0*/  HMMA.16816.F32.BF16 R100, R128, R36, R100 ;  /* 0x000000248064723c */ /* 0x000fe20000041864 */
[----:B------:R-:W-:Y:S02]  /*42c0*/  FMUL R81, R139, R81 ;  /* 0x000000518b517220 */ /* 0x000fe40000400000 */
[C---:B------:R-:W-:Y:S02]  /*42d0*/  FMUL R82, R154.reuse, R82 ;  /* 0x000000529a527220 */ /* 0x040fe40000400000 */
[----:B------:R-:W-:-:S03]  /*42e0*/  FMUL R83, R154, R83 ;  /* 0x000000539a537220 */ /* 0x000fc60000400000 */
[----:B-1----:R-:W-:Y:S01]  /*42f0*/  HMMA.16816.F32.BF16 R96, R128, R32, R96 ;  /* 0x000000208060723c */ /* 0x002fe20000041860 */
[C---:B------:R-:W-:Y:S02]  /*4300*/  FMUL R76, R139.reuse, R76 ;  /* 0x0000004c8b4c7220 */ /* 0x040fe40000400000 */
[----:B------:R-:W-:Y:S02]  /*4310*/  FMUL R77, R139, R77 ;  /* 0x0000004d8b4d7220 */ /* 0x000fe40000400000 */
[----:B------:R-:W-:-:S03]  /*4320*/  FMUL R78, R154, R78 ;  /* 0x0000004e9a4e7220 */ /* 0x000fc60000400000 */
[----:B------:R-:W-:Y:S01]  /*4330*/  HMMA.16816.F32.BF16 R92, R128, R24, R92 ;  /* 0x00000018805c723c */ /* 0x000fe2000004185c */
[----:B------:R-:W-:Y:S02]  /*4340*/  FMUL R79, R154, R79 ;  /* 0x0000004f9a4f7220 */ /* 0x000fe40000400000 */
[C---:B------:R-:W-:Y:S02]  /*4350*/  FMUL R68, R139.reuse, R68 ;  /* 0x000000448b447220 */ /* 0x040fe40000400000 */
[----:B------:R-:W-:-:S03]  /*4360*/  FMUL R69, R139, R69 ;  /* 0x000000458b457220 */ /* 0x000fc60000400000 */
[----:B------:R-:W-:Y:S01]  /*4370*/  HMMA.16816.F32.BF16 R88, R128, R28, R88 ;  /* 0x0000001c8058723c */ /* 0x000fe20000041858 */
[C---:B------:R-:W-:Y:S02]  /*4380*/  FMUL R70, R154.reuse, R70 ;  /* 0x000000469a467220 */ /* 0x040fe40000400000 */
[----:B------:R-:W-:Y:S02]  /*4390*/  FMUL R71, R154, R71 ;  /* 0x000000479a477220 */ /* 0x000fe40000400000 */
[----:B------:R-:W-:Y:S02]  /*43a0*/  FMUL R64, R139, R64 ;  /* 0x000000408b407220 */ /* 0x000fe40000400000 */
[----:B------:R-:W-:Y:S02]  /*43b0*/  F2FP.BF16.PACK_AB R128, R142, R143 ;  /* 0x0000008f8e80723e */ /* 0x000fe400000010ff */
[----:B------:R-:W-:Y:S02]  /*43c0*/  F2FP.BF16.PACK_AB R129, R165, R152 ;  /* 0x00000098a581723e */ /* 0x000fe400000010ff */
[----:B------:R-:W-:-:S02]  /*43d0*/  F2FP.BF16.PACK_AB R130, R141, R140 ;  /* 0x0000008c8d82723e */ /* 0x000fc400000010ff */
[----:B------:R-:W-:Y:S01]  /*43e0*/  F2FP.BF16.PACK_AB R131, R169, R160 ;  /* 0x000000a0a983723e */ /* 0x000fe200000010ff */
[C---:B------:R-:W-:Y:S02]  /*43f0*/  FMUL R65, R139.reuse, R65 ;  /* 0x000000418b417220 */ /* 0x040fe40000400000 */
[C---:B------:R-:W-:Y:S02]  /*4400*/  FMUL R66, R154.reuse, R66 ;  /* 0x000000429a427220 */ /* 0x040fe40000400000 */
[C---:B------:R-:W-:Y:S02]  /*4410*/  FMUL R67, R154.reuse, R67 ;  /* 0x000000439a437220 */ /* 0x040fe40000400000 */
[C---:B------:R-:W-:Y:S02]  /*4420*/  FMUL R60, R139.reuse, R60 ;  /* 0x0000003c8b3c7220 */ /* 0x040fe40000400000 */
[----:B------:R-:W-:Y:S02]  /*4430*/  FMUL R61, R139, R61 ;  /* 0x0000003d8b3d7220 */ /* 0x000fe40000400000 */
[----:B------:R-:W-:-:S02]  /*4440*/  FMUL R62, R154, R62 ;  /* 0x0000003e9a3e7220 */ /* 0x000fc40000400000 */
[----:B------:R-:W-:Y:S02]  /*4450*/  FMUL R63, R154, R63 ;  /* 0x0000003f9a3f7220 */ /* 0x000fe40000400000 */
[--C-:B------:R-:W-:Y:S02]  /*4460*/  FADD R170, R170, -R15.reuse ;  /* 0x8000000faaaa7221 */ /* 0x100fe40000000000 */
[----:B------:R-:W-:Y:S02]  /*4470*/  FADD R168, R168, -R15 ;  /* 0x8000000fa8a87221 */ /* 0x000fe40000000000 */
[--C-:B------:R-:W-:Y:S01]  /*4480*/  FADD R163, R163, -R18.reuse ;  /* 0x80000012a3a37221 */ /* 0x100fe20000000000 */
[----:B------:R-:W-:Y:S01]  /*4490*/  HMMA.16816.F32.BF16 R72, R128, R40, R72 ;  /* 0x000000288048723c */ /* 0x000fe20000041848 */
[----:B------:R-:W-:Y:S02]  /*44a0*/  FADD R161, R161, -R18 ;  /* 0x80000012a1a17221 */ /* 0x000fe40000000000 */
[----:B------:R-:W-:-:S02]  /*44b0*/  FADD R159, R159, -R20 ;  /* 0x800000149f9f7221 */ /* 0x000fc40000000000 */
[----:B------:R-:W-:Y:S02]  /*44c0*/  FMUL R170, R170, 1.4426950216293334961 ;  /* 0x3fb8aa3baaaa7820 */ /* 0x000fe40000400000 */
[----:B------:R-:W-:Y:S01]  /*44d0*/  FMUL R168, R168, 1.4426950216293334961 ;  /* 0x3fb8aa3ba8a87820 */ /* 0x000fe20000400000 */
[C---:B------:R-:W-:Y:S01]  /*44e0*/  HMMA.16816.F32.BF16 R56, R128.reuse, R28, R56 ;  /* 0x0000001c8038723c */ /* 0x040fe20000041838 */
[----:B------:R-:W-:Y:S02]  /*44f0*/  FMUL R40, R163, 1.4426950216293334961 ;  /* 0x3fb8aa3ba3287820 */ /* 0x000fe40000400000 */
[----:B------:R-:W-:Y:S02]  /*4500*/  FADD R162, R162, -R15 ;  /* 0x8000000fa2a27221 */ /* 0x000fe40000000000 */
[--C-:B------:R-:W-:Y:S02]  /*4510*/  FADD R158, R158, -R19.reuse ;  /* 0x800000139e9e7221 */ /* 0x100fe40000000000 */
[----:B------:R-:W-:Y:S01]  /*4520*/  FADD R28, R132, -R19 ;  /* 0x80000013841c7221 */ /* 0x000fe20000000000 */
[----:B------:R-:W-:Y:S01]  /*4530*/  HMMA.16816.F32.BF16 R84, R128, R52, R84 ;  /* 0x000000348054723c */ /* 0x000fe20000041854 */
[----:B------:R-:W-:-:S02]  /*4540*/  FMUL R161, R161, 1.4426950216293334961 ;  /* 0x3fb8aa3ba1a17820 */ /* 0x000fc40000400000 */
[----:B------:R-:W-:Y:S02]  /*4550*/  FADD R157, R157, -R20 ;  /* 0x800000149d9d7221 */ /* 0x000fe40000000000 */
[----:B------:R-:W-:-:S03]  /*4560*/  FADD R164, R164, -R15 ;  /* 0x8000000fa4a47221 */ /* 0x000fc60000000000 */
[----:B------:R-:W-:Y:S01]  /*4570*/  HMMA.16816.F32.BF16 R80, R128, R48, R80 ;  /* 0x000000308050723c */ /* 0x000fe20000041850 */
[----:B------:R-:W-:Y:S01]  /*4580*/  MUFU.EX2 R48, R170 ;  /* 0x000000aa00307308 */ /* 0x000fe20000000800 */
[----:B------:R-:W-:Y:S02]  /*4590*/  FADD R156, R156, -R19 ;  /* 0x800000139c9c7221 */ /* 0x000fe40000000000 */
[----:B------:R-:W-:-:S04]  /*45a0*/  FADD R133, R133, -R18 ;  /* 0x8000001285857221 */ /* 0x000fc80000000000 */
[----:B------:R-:W-:Y:S01]  /*45b0*/  HMMA.16816.F32.BF16 R76, R128, R44, R76 ;  /* 0x0000002c804c723c */ /* 0x000fe2000004184c */
[----:B------:R-:W0:Y:S01]  /*45c0*/  MUFU.EX2 R45, R168 ;  /* 0x000000a8002d7308 */ /* 0x000e220000000800 */
[----:B------:R-:W-:Y:S02]  /*45d0*/  FMUL R158, R158, 1.4426950216293334961 ;  /* 0x3fb8aa3b9e9e7820 */ /* 0x000fe40000400000 */
[----:B------:R-:W-:-:S04]  /*45e0*/  FMUL R29, R28, 1.4426950216293334961 ;  /* 0x3fb8aa3b1c1d7820 */ /* 0x000fc80000400000 */
[----:B------:R-:W-:Y:S01]  /*45f0*/  HMMA.16816.F32.BF16 R68, R128, R36, R68 ;  /* 0x000000248044723c */ /* 0x000fe20000041844 */
[----:B------:R-:W-:Y:S01]  /*4600*/  FMUL R44, R162, 1.4426950216293334961 ;  /* 0x3fb8aa3ba22c7820 */ /* 0x000fe20000400000 */
[----:B------:R-:W-:Y:S01]  /*4610*/  MUFU.EX2 R40, R40 ;  /* 0x0000002800287308 */ /* 0x000fe20000000800 */
[----:B------:R-:W-:-:S05]  /*4620*/  FADD R135, R135, -R18 ;  /* 0x8000001287877221 */ /* 0x000fca0000000000 */
[----:B------:R-:W-:Y:S01]  /*4630*/  HMMA.16816.F32.BF16 R64, R128, R32, R64 ;  /* 0x000000208040723c */ /* 0x000fe20000041840 */
[----:B------:R-:W-:Y:S01]  /*4640*/  FMUL R28, R157, 1.4426950216293334961 ;  /* 0x3fb8aa3b9d1c7820 */ /* 0x000fe20000400000 */
[----:B------:R-:W1:Y:S01]  /*4650*/  MUFU.EX2 R37, R161 ;  /* 0x000000a100257308 */ /* 0x000e620000000800 */
[----:B------:R-:W-:-:S05]  /*4660*/  FADD R155, R155, -R20 ;  /* 0x800000149b9b7221 */ /* 0x000fca0000000000 */
[----:B------:R-:W-:Y:S01]  /*4670*/  HMMA.16816.F32.BF16 R60, R128, R24, R60 ;  /* 0x00000018803c723c */ /* 0x000fe2000004183c */
[----:B------:R-:W-:-:S06]  /*4680*/  FMUL R164, R164, 1.4426950216293334961 ;  /* 0x3fb8aa3ba4a47820 */ /* 0x000fcc0000400000 */
[----:B------:R-:W-:Y:S02]  /*4690*/  FMUL R129, R159, 1.4426950216293334961 ;  /* 0x3fb8aa3b9f817820 */ /* 0x000fe40000400000 */
[----:B------:R-:W-:Y:S01]  /*46a0*/  FMUL R25, R156, 1.4426950216293334961 ;  /* 0x3fb8aa3b9c197820 */ /* 0x000fe20000400000 */
[----:B------:R-:W-:Y:S01]  /*46b0*/  MUFU.EX2 R24, R158 ;  /* 0x0000009e00187308 */ /* 0x000fe20000000800 */
[----:B------:R-:W-:Y:S02]  /*46c0*/  FMUL R33, R133, 1.4426950216293334961 ;  /* 0x3fb8aa3b85217820 */ /* 0x000fe40000400000 */
[----:B------:R-:W-:Y:S02]  /*46d0*/  FADD R150, R151, R150 ;  /* 0x0000009697967221 */ /* 0x000fe40000000000 */
[----:B------:R-:W-:-:S03]  /*46e0*/  FADD R134, R134, -R19 ;  /* 0x8000001386867221 */ /* 0x000fc60000000000 */
[----:B------:R-:W2:Y:S01]  /*46f0*/  MUFU.EX2 R129, R129 ;  /* 0x0000008100817308 */ /* 0x000ea20000000800 */
[----:B------:R-:W-:Y:S02]  /*4700*/  FMUL R135, R135, 1.4426950216293334961 ;  /* 0x3fb8aa3b87877820 */ /* 0x000fe40000400000 */
[----:B------:R-:W-:Y:S02]  /*4710*/  FMUL R131, R155, 1.4426950216293334961 ;  /* 0x3fb8aa3b9b837820 */ /* 0x000fe40000400000 */
[----:B------:R-:W-:Y:S02]  /*4720*/  FADD R148, R149, R148 ;  /* 0x0000009495947221 */ /* 0x000fe40000000000 */
[----:B------:R-:W-:Y:S01]  /*4730*/  FADD R165, R152, R165 ;  /* 0x000000a598a57221 */ /* 0x000fe20000000000 */
[----:B------:R-:W-:Y:S01]  /*4740*/  MUFU.EX2 R44, R44 ;  /* 0x0000002c002c7308 */ /* 0x000fe20000000800 */
[----:B------:R-:W-:Y:S02]  /*4750*/  FADD R147, R147, R150 ;  /* 0x0000009693937221 */ /* 0x000fe40000000000 */
[----:B------:R-:W-:-:S02]  /*4760*/  FADD R153, R153, -R20 ;  /* 0x8000001499997221 */ /* 0x000fc40000000000 */
[----:B------:R-:W-:-:S03]  /*4770*/  FMUL R36, R134, 1.4426950216293334961 ;  /* 0x3fb8aa3b86247820 */ /* 0x000fc60000400000 */
[----:B------:R-:W3:Y:S01]  /*4780*/  MUFU.EX2 R41, R164 ;  /* 0x000000a400297308 */ /* 0x000ee20000000800 */
[----:B------:R-:W-:Y:S02]  /*4790*/  FADD R143, R143, R142 ;  /* 0x0000008e8f8f7221 */ /* 0x000fe40000000000 */
[----:B------:R-:W-:-:S05]  /*47a0*/  FADD R145, R145, R148 ;  /* 0x0000009491917221 */ /* 0x000fca0000000000 */
[----:B------:R-:W4:Y:S01]  /*47b0*/  MUFU.EX2 R28, R28 ;  /* 0x0000001c001c7308 */ /* 0x000f220000000800 */
[----:B------:R-:W-:Y:S02]  /*47c0*/  FADD R160, R160, R165 ;  /* 0x000000a5a0a07221 */ /* 0x000fe40000000000 */
[----:B------:R-:W-:Y:S02]  /*47d0*/  FADD R147, R146, R147 ;  /* 0x0000009392937221 */ /* 0x000fe40000000000 */
[----:B------:R-:W-:-:S03]  /*47e0*/  FMUL R153, R153, 1.4426950216293334961 ;  /* 0x3fb8aa3b99997820 */ /* 0x000fc60000400000 */
[----:B------:R-:W-:Y:S01]  /*47f0*/  MUFU.EX2 R25, R25 ;  /* 0x0000001900197308 */ /* 0x000fe20000000800 */
[----:B------:R-:W-:Y:S01]  /*4800*/  FADD R140, R140, R143 ;  /* 0x0000008f8c8c7221 */ /* 0x000fe20000000000 */
[----:B0-----:R-:W-:Y:S01]  /*4810*/  F2FP.BF16.PACK_AB R132, R45, R48 ;  /* 0x000000302d84723e */ /* 0x001fe200000010ff */
[----:B------:R-:W-:-:S05]  /*4820*/  FADD R145, R144, R145 ;  /* 0x0000009190917221 */ /* 0x000fca0000000000 */
[----:B------:R-:W-:Y:S01]  /*4830*/  MUFU.EX2 R32, R135 ;  /* 0x0000008700207308 */ /* 0x000fe20000000800 */
[----:B------:R-:W-:-:S07]  /*4840*/  FADD R160, R169, R160 ;  /* 0x000000a0a9a07221 */ /* 0x000fce0000000000 */
[----:B------:R-:W0:Y:S01]  /*4850*/  MUFU.EX2 R33, R33 ;  /* 0x0000002100217308 */ /* 0x000e220000000800 */
[----:B------:R-:W-:Y:S01]  /*4860*/  FADD R48, R48, R147 ;  /* 0x0000009330307221 */ /* 0x000fe20000000000 */
[----:B-1----:R-:W-:Y:S01]  /*4870*/  F2FP.BF16.PACK_AB R133, R37, R40 ;  /* 0x000000282585723e */ /* 0x002fe200000010ff */
[----:B------:R-:W-:-:S05]  /*4880*/  FADD R141, R141, R140 ;  /* 0x0000008c8d8d7221 */ /* 0x000fca0000000000 */
[----:B------:R-:W1:Y:S01]  /*4890*/  MUFU.EX2 R131, R131 ;  /* 0x0000008300837308 */ /* 0x000e620000000800 */
[----:B------:R-:W-:-:S07]  /*48a0*/  FADD R40, R40, R145 ;  /* 0x0000009128287221 */ /* 0x000fce0000000000 */
[----:B------:R-:W5:Y:S01]  /*48b0*/  MUFU.EX2 R130, R36 ;  /* 0x0000002400827308 */ /* 0x000f620000000800 */
[----:B------:R-:W-:Y:S02]  /*48c0*/  FADD R45, R45, R48 ;  /* 0x000000302d2d7221 */ /* 0x000fe40000000000 */
[----:B--2---:R-:W-:-:S05]  /*48d0*/  FADD R49, R129, R160 ;  /* 0x000000a081317221 */ /* 0x004fca0000000000 */
[----:B------:R-:W2:Y:S01]  /*48e0*/  MUFU.EX2 R36, R153 ;  /* 0x0000009900247308 */ /* 0x000ea20000000800 */
[----:B------:R-:W-:Y:S01]  /*48f0*/  FADD R48, R24, R141 ;  /* 0x0000008d18307221 */ /* 0x000fe20000000000 */
[----:B---3--:R-:W-:-:S06]  /*4900*/  F2FP.BF16.PACK_AB R134, R41, R44 ;  /* 0x0000002c2986723e */ /* 0x008fcc00000010ff */
[----:B------:R-:W3:Y:S01]  /*4910*/  MUFU.EX2 R29, R29 ;  /* 0x0000001d001d7308 */ /* 0x000ee20000000800 */
[----:B------:R-:W-:Y:S02]  /*4920*/  FADD R37, R37, R40 ;  /* 0x0000002825257221 */ /* 0x000fe40000000000 */
[----:B------:R-:W-:Y:S02]  /*4930*/  FADD R44, R44, R45 ;  /* 0x0000002d2c2c7221 */ /* 0x000fe40000000000 */
[----:B----4-:R-:W-:Y:S01]  /*4940*/  FADD R40, R28, R49 ;  /* 0x000000311c287221 */ /* 0x010fe20000000000 */
[----:B0-----:R-:W-:Y:S01]  /*4950*/  F2FP.BF16.PACK_AB R135, R33, R32 ;  /* 0x000000202187723e */ /* 0x001fe200000010ff */
[----:B------:R-:W-:Y:S02]  /*4960*/  FADD R45, R25, R48 ;  /* 0x00000030192d7221 */ /* 0x000fe40000000000 */
[----:B------:R-:W-:Y:S02]  /*4970*/  FADD R32, R32, R37 ;  /* 0x0000002520207221 */ /* 0x000fe40000000000 */
[----:B-1----:R-:W-:-:S02]  /*4980*/  FADD R37, R131, R40 ;  /* 0x0000002883257221 */ /* 0x002fc40000000000 */
[----:B-----5:R-:W-:Y:S02]  /*4990*/  FADD R48, R130, R45 ;  /* 0x0000002d82307221 */ /* 0x020fe40000000000 */
[----:B------:R-:W-:Y:S02]  /*49a0*/  FADD R44, R41, R44 ;  /* 0x0000002c292c7221 */ /* 0x000fe40000000000 */
[----:B--2---:R-:W-:Y:S02]  /*49b0*/  FADD R37, R36, R37 ;  /* 0x0000002524257221 */ /* 0x004fe40000000000 */
[----:B------:R-:W-:Y:S02]  /*49c0*/  FADD R32, R33, R32 ;  /* 0x0000002021207221 */ /* 0x000fe40000000000 */
[----:B---3--:R-:W-:Y:S01]  /*49d0*/  FADD R48, R29, R48 ;  /* 0x000000301d307221 */ /* 0x008fe20000000000 */
[----:B------:R-:W0:Y:S04]  /*49e0*/  SHFL.BFLY PT, R33, R44, 0x2, 0x1f ;  /* 0x0c401f002c217f89 */ /* 0x000e2800000e0000 */
[----:B------:R-:W1:Y:S04]  /*49f0*/  SHFL.BFLY PT, R40, R37, 0x2, 0x1f ;  /* 0x0c401f0025287f89 */ /* 0x000e6800000e0000 */
[----:B------:R-:W2:Y:S04]  /*4a00*/  SHFL.BFLY PT, R41, R32, 0x2, 0x1f ;  /* 0x0c401f0020297f89 */ /* 0x000ea800000e0000 */
[----:B------:R-:W3:Y:S01]  /*4a10*/  SHFL.BFLY PT, R45, R48, 0x2, 0x1f ;  /* 0x0c401f00302d7f89 */ /* 0x000ee200000e0000 */
[----:B------:R-:W-:Y:S01]  /*4a20*/  F2FP.BF16.PACK_AB R128, R25, R24 ;  /* 0x000000181980723e */ /* 0x000fe200000010ff */
[----:B------:R-:W-:Y:S01]  /*4a30*/  UIADD3 UR4, UP0, UR4, 0x20, URZ ;  /* 0x0000002004047890 */ /* 0x000fe2000ff1e03f */
[----:B------:R-:W-:-:S02]  /*4a40*/  F2FP.BF16.PACK_AB R129, R28, R129 ;  /* 0x000000811c81723e */ /* 0x000fc400000010ff */
[----:B------:R-:W-:Y:S01]  /*4a50*/  F2FP.BF16.PACK_AB R130, R29, R130 ;  /* 0x000000821d82723e */ /* 0x000fe200000010ff */
[----:B0-----:R-:W-:Y:S02]  /*4a60*/  FADD R33, R44, R33 ;  /* 0x000000212c217221 */ /* 0x001fe40000000000 */
[----:B-1----:R-:W-:Y:S02]  /*4a70*/  FADD R40, R37, R40 ;  /* 0x0000002825287221 */ /* 0x002fe40000000000 */
[----:B--2---:R-:W-:Y:S02]  /*4a80*/  FADD R41, R32, R41 ;  /* 0x0000002920297221 */ /* 0x004fe40000000000 */
[----:B---3--:R-:W-:Y:S01]  /*4a90*/  FADD R45, R48, R45 ;  /* 0x0000002d302d7221 */ /* 0x008fe20000000000 */
[----:B------:R-:W0:Y:S01]  /*4aa0*/  SHFL.BFLY PT, R24, R33, 0x1, 0x1f ;  /* 0x0c201f0021187f89 */ /* 0x000e2200000e0000 */
[----:B------:R-:W-:-:S03]  /*4ab0*/  F2FP.BF16.PACK_AB R131, R36, R131 ;  /* 0x000000832483723e */ /* 0x000fc600000010ff */
[----:B------:R-:W1:Y:S01]  /*4ac0*/  SHFL.BFLY PT, R25, R40, 0x1, 0x1f ;  /* 0x0c201f0028197f89 */ /* 0x000e6200000e0000 */
[----:B------:R-:W-:-:S03]  /*4ad0*/  UIADD3.X UR5, URZ, UR5, URZ, UP0, !UPT ;  /* 0x000000053f057290 */ /* 0x000fc600087fe43f */
[----:B------:R-:W2:Y:S04]  /*4ae0*/  SHFL.BFLY PT, R28, R41, 0x1, 0x1f ;  /* 0x0c201f00291c7f89 */ /* 0x000ea800000e0000 */
[----:B------:R-:W3:Y:S01]  /*4af0*/  SHFL.BFLY PT, R32, R45, 0x1, 0x1f ;  /* 0x0c201f002d207f89 */ /* 0x000ee200000e0000 */
[----:B------:R-:W-:Y:S01]  /*4b00*/  HMMA.16816.F32.BF16 R92, R132, R26, R92 ;  /* 0x0000001a845c723c */ /* 0x000fe2000004185c */
[----:B------:R-:W-:-:S07]  /*4b10*/  ISETP.LE.U32.AND P0, PT, R6, UR4, PT ;  /* 0x0000000406007c0c */ /* 0x000fce000bf03070 */
[----:B------:R-:W-:Y:S07]  /*4b20*/  HMMA.16816.F32.BF16 R60, R128, R26, R60 ;  /* 0x0000001a803c723c */ /* 0x000fee000004183c */
[----:B------:R-:W-:-:S04]  /*4b30*/  MOV R27, UR5 ;  /* 0x00000005001b7c02 */ /* 0x000fc80008000f00 */
[----:B------:R-:W-:Y:S01]  /*4b40*/  ISETP.GE.U32.AND.EX P0, PT, R27, RZ, PT, P0 ;  /* 0x000000ff1b00720c */ /* 0x000fe20003f06100 */
[----:B0-----:R-:W-:Y:S01]  /*4b50*/  FADD R24, R33, R24 ;  /* 0x0000001821187221 */ /* 0x001fe20000000000 */
[----:B------:R-:W-:Y:S01]  /*4b60*/  MOV R26, 0x20 ;  /* 0x00000020001a7802 */ /* 0x000fe20000000f00 */
[----:B-1----:R-:W-:Y:S01]  /*4b70*/  FADD R25, R40, R25 ;  /* 0x0000001928197221 */ /* 0x002fe20000000000 */
[----:B------:R-:W-:Y:S01]  /*4b80*/  HMMA.16816.F32.BF16 R116, R132, R54, R116 ;  /* 0x000000368474723c */ /* 0x000fe20000041874 */
[----:B--2---:R-:W-:Y:S02]  /*4b90*/  FADD R28, R41, R28 ;  /* 0x0000001c291c7221 */ /* 0x004fe40000000000 */
[----:B---3--:R-:W-:Y:S01]  /*4ba0*/  FADD R32, R45, R32 ;  /* 0x000000202d207221 */ /* 0x008fe20000000000 */
[----:B------:R-:W-:Y:S01]  /*4bb0*/  MOV R165, R20 ;  /* 0x0000001400a57202 */ /* 0x000fe20000000f00 */
[----:B------:R-:W-:-:S03]  /*4bc0*/  FFMA R138, R137, R138, R24 ;  /* 0x0000008a898a7223 */ /* 0x000fc60000000018 */
[----:B------:R-:W-:Y:S01]  /*4bd0*/  HMMA.16816.F32.BF16 R112, R132, R50, R112 ;  /* 0x000000328470723c */ /* 0x000fe20000041870 */
[----:B------:R-:W-:Y:S01]  /*4be0*/  FFMA R125, R154, R125, R25 ;  /* 0x0000007d9a7d7223 */ /* 0x000fe20000000019 */
[----:B------:R-:W-:Y:S01]  /*4bf0*/  MOV R25, R18 ;  /* 0x0000001200197202 */ /* 0x000fe20000000f00 */
[C---:B------:R-:W-:Y:S02]  /*4c00*/  IMAD R16, R26.reuse, c[0x0][0x1b4], R16 ;  /* 0x00006d001a107a24 */ /* 0x040fe400078e0210 */
[----:B------:R-:W-:-:S03]  /*4c10*/  IMAD R17, R26, c[0x0][0x1a4], R17 ;  /* 0x000069001a117a24 */ /* 0x000fc600078e0211 */
[----:B------:R-:W-:Y:S01]  /*4c20*/  HMMA.16816.F32.BF16 R108, R132, R46, R108 ;  /* 0x0000002e846c723c */ /* 0x000fe2000004186c */
[----:B------:R-:W-:Y:S02]  /*4c30*/  FFMA R136, R127, R136, R28 ;  /* 0x000000887f887223 */ /* 0x000fe4000000001c */
[----:B------:R-:W-:Y:S02]  /*4c40*/  FFMA R126, R139, R126, R32 ;  /* 0x0000007e8b7e7223 */ /* 0x000fe40000000020 */
[----:B------:R-:W-:-:S03]  /*4c50*/  IMAD.MOV.U32 R24, RZ, RZ, R15 ;  /* 0x000000ffff187224 */ /* 0x000fc600078e000f */
[C---:B------:R-:W-:Y:S08]  /*4c60*/  HMMA.16816.F32.BF16 R104, R132.reuse, R42, R104 ;  /* 0x0000002a8468723c */ /* 0x040ff00000041868 */
[C---:B------:R-:W-:Y:S08]  /*4c70*/  HMMA.16816.F32.BF16 R100, R132.reuse, R38, R100 ;  /* 0x000000268464723c */ /* 0x040ff00000041864 */
[C---:B------:R-:W-:Y:S08]  /*4c80*/  HMMA.16816.F32.BF16 R96, R132.reuse, R34, R96 ;  /* 0x000000228460723c */ /* 0x040ff00000041860 */
[----:B------:R-:W-:Y:S08]  /*4c90*/  HMMA.16816.F32.BF16 R88, R132, R30, R88 ;  /* 0x0000001e8458723c */ /* 0x000ff00000041858 */
[C---:B------:R-:W-:Y:S08]  /*4ca0*/  HMMA.16816.F32.BF16 R84, R128.reuse, R54, R84 ;  /* 0x000000368054723c */ /* 0x040ff00000041854 */
[C---:B------:R-:W-:Y:S08]  /*4cb0*/  HMMA.16816.F32.BF16 R80, R128.reuse, R50, R80 ;  /* 0x000000328050723c */ /* 0x040ff00000041850 */
[C---:B------:R-:W-:Y:S08]  /*4cc0*/  HMMA.16816.F32.BF16 R76, R128.reuse, R46, R76 ;  /* 0x0000002e804c723c */ /* 0x040ff0000004184c */
[C---:B------:R-:W-:Y:S08]  /*4cd0*/  HMMA.16816.F32.BF16 R72, R128.reuse, R42, R72 ;  /* 0x0000002a8048723c */ /* 0x040ff00000041848 */
[C---:B------:R-:W-:Y:S08]  /*4ce0*/  HMMA.16816.F32.BF16 R68, R128.reuse, R38, R68 ;  /* 0x000000268044723c */ /* 0x040ff00000041844 */
[C---:B------:R-:W-:Y:S08]  /*4cf0*/  HMMA.16816.F32.BF16 R64, R128.reuse, R34, R64 ;  /* 0x000000228040723c */ /* 0x040ff00000041840 */
[----:B------:R-:W-:Y:S07]  /*4d00*/  HMMA.16816.F32.BF16 R56, R128, R30, R56 ;  /* 0x0000001e8038723c */ /* 0x000fee0000041838 */
[----:B------:R-:W-:Y:S01]  /*4d10*/  MOV R128, R19 ;  /* 0x0000001300807202 */ /* 0x000fe20000000f00 */
[----:B------:R-:W-:Y:S01]  /*4d20*/  @P0 CALL.REL.NOINC `(.L_x_1) ;  /* 0x0000001000000944 */ /* 0x000fe20003c00000 */
[----:B------:R-:W-:Y:S05]  /*4d30*/  BRA `(.L_x_2) ;  /* 0xffffd8e000007947 */ /* 0x000fea000383ffff */
.L_x_1:
[----:B------:R-:W-:Y:S01]  /*4d40*/  MOV R28, R20 ;  /* 0x00000014001c7202 */ /* 0x000fe20000000f00 */
[----:B------:R-:W-:Y:S01]  /*4d50*/  IMAD.MOV.U32 R29, RZ, RZ, R19 ;  /* 0x000000ffff1d7224 */ /* 0x000fe200078e0013 */
[----:B------:R-:W-:-:S02]  /*4d60*/  MOV R30, R18 ;  /* 0x00000012001e7202 */ /* 0x000fc40000000f00 */
[----:B------:R-:W-:-:S07]  /*4d70*/  MOV R31, R15 ;  /* 0x0000000f001f7202 */ /* 0x000fce0000000f00 */
.L_x_0:
[----:B------:R-:W-:Y:S01]  /*4d80*/  SHF.L.U32 R5, R0, 0x8, RZ ;  /* 0x0000000800057819 */ /* 0x000fe200000006ff */
[C---:B------:R-:W-:Y:S01]  /*4d90*/  FMUL R25, R136.reuse, 8388608 ;  /* 0x4b00000088197820 */ /* 0x040fe20000400000 */
[----:B------:R-:W-:Y:S01]  /*4da0*/  FSETP.GEU.AND P2, PT, R136, 1.175494350822287508e-38, PT ;  /* 0x008000008800780b */ /* 0x000fe20003f4e000 */
[----:B------:R-:W-:Y:S01]  /*4db0*/  FMUL R26, R126, 8388608 ;  /* 0x4b0000007e1a7820 */ /* 0x000fe20000400000 */
[----:B------:R-:W-:Y:S01]  /*4dc0*/  LOP3.LUT R6, R5, 0x1800, RZ, 0xc0, !PT ;  /* 0x0000180005067812 */ /* 0x000fe200078ec0ff */
[----:B------:R-:W-:Y:S01]  /*4dd0*/  FMUL R24, R138, 8388608 ;  /* 0x4b0000008a187820 */ /* 0x000fe20000400000 */
[----:B------:R-:W-:Y:S01]  /*4de0*/  FSEL R25, R25, R136, !P2 ;  /* 0x0000008819197208 */ /* 0x000fe20005000000 */
[----:B------:R-:W-:Y:S01]  /*4df0*/  IMAD R12, R3, c[0x0][0x1c4], RZ ;  /* 0x00007100030c7a24 */ /* 0x000fe200078e02ff */
[----:B------:R-:W-:Y:S01]  /*4e00*/  FSETP.GEU.AND P3, PT, R126, 1.175494350822287508e-38, PT ;  /* 0x008000007e00780b */ /* 0x000fe20003f6e000 */
[----:B------:R-:W-:Y:S01]  /*4e10*/  FMUL R35, R125, 8388608 ;  /* 0x4b0000007d237820 */ /* 0x000fe20000400000 */
[----:B------:R-:W-:Y:S01]  /*4e20*/  LEA R14, R9, R6, 0x5 ;  /* 0x00000006090e7211 */ /* 0x000fe200078e28ff */
[----:B------:R-:W-:Y:S01]  /*4e30*/  IMAD.SHL.U32 R9, R0, 0x4, RZ ;  /* 0x0000000400097824 */ /* 0x000fe200078e00ff */
[----:B------:R-:W-:Y:S01]  /*4e40*/  IADD3 R6, R25, -0x3f3504f3, RZ ;  /* 0xc0cafb0d19067810 */ /* 0x000fe20007ffe0ff */
[----:B------:R-:W-:Y:S01]  /*4e50*/  IMAD.MOV.U32 R53, RZ, RZ, R60 ;  /* 0x000000ffff357224 */ /* 0x000fe200078e003c */
[----:B------:R-:W-:Y:S01]  /*4e60*/  FSEL R26, R26, R126, !P3 ;  /* 0x0000007e1a1a7208 */ /* 0x000fe20005800000 */
[----:B------:R-:W-:Y:S01]  /*4e70*/  BAR.SYNC.DEFER_BLOCKING 0x0 ;  /* 0x0000000000007b1d */ /* 0x000fe20000010000 */
[----:B------:R-:W-:-:S02]  /*4e80*/  LOP3.LUT R46, R6, 0xff800000, RZ, 0xc0, !PT ;  /* 0xff800000062e7812 */ /* 0x000fc400078ec0ff */
[----:B------:R-:W-:Y:S02]  /*4e90*/  IADD3 R6, R26, -0x3f3504f3, RZ ;  /* 0xc0cafb0d1a067810 */ /* 0x000fe40007ffe0ff */
[----:B------:R-:W-:Y:S02]  /*4ea0*/  FSETP.GEU.AND P1, PT, R138, 1.175494350822287508e-38, PT ;  /* 0x008000008a00780b */ /* 0x000fe40003f2e000 */
[----:B------:R-:W-:Y:S02]  /*4eb0*/  LEA R17, R7, R8, 0x1 ;  /* 0x0000000807117211 */ /* 0x000fe400078e08ff */
[----:B------:R-:W-:Y:S01]  /*4ec0*/  LOP3.LUT R43, R6, 0xff800000, RZ, 0xc0, !PT ;  /* 0xff800000062b7812 */ /* 0x000fe200078ec0ff */
[----:B------:R-:W-:Y:S01]  /*4ed0*/  IMAD R6, R2, c[0x0][0x1c0], RZ ;  /* 0x0000700002067a24 */ /* 0x000fe200078e02ff */
[----:B------:R-:W-:Y:S01]  /*4ee0*/  FSEL R24, R24, R138, !P1 ;  /* 0x0000008a18187208 */ /* 0x000fe20004800000 */
[----:B------:R-:W0:Y:S01]  /*4ef0*/  I2F R7, R46 ;  /* 0x0000002e00077306 */ /* 0x000e220000201400 */
[----:B------:R-:W-:Y:S01]  /*4f00*/  SHF.L.U32 R8, R0, 0xa, RZ ;  /* 0x0000000a00087819 */ /* 0x000fe200000006ff */
[----:B------:R-:W-:Y:S01]  /*4f10*/  IMAD R2, R2, c[0x0][0x1cc], RZ ;  /* 0x0000730002027a24 */ /* 0x000fe200078e02ff */
[----:B------:R-:W-:-:S02]  /*4f20*/  LOP3.LUT R16, R11, 0x38, RZ, 0xc0, !PT ;  /* 0x000000380b107812 */ /* 0x000fc400078ec0ff */
[----:B------:R-:W-:Y:S02]  /*4f30*/  SHF.L.U32 R11, R17, 0x2, RZ ;  /* 0x00000002110b7819 */ /* 0x000fe400000006ff */
[----:B------:R-:W-:Y:S01]  /*4f40*/  IADD3 R5, R24, -0x3f3504f3, RZ ;  /* 0xc0cafb0d18057810 */ /* 0x000fe20007ffe0ff */
[----:B------:R1:W-:Y:S01]  /*4f50*/  I2F R13, R43 ;  /* 0x0000002b000d7306 */ /* 0x0003e20000201400 */
[----:B------:R-:W-:Y:S02]  /*4f60*/  LOP3.LUT R17, R8, 0x1800, RZ, 0xc0, !PT ;  /* 0x0000180008117812 */ /* 0x000fe400078ec0ff */
[----:B------:R-:W-:Y:S02]  /*4f70*/  LOP3.LUT R21, R9, 0x1c0, RZ, 0xc0, !PT ;  /* 0x000001c009157812 */ /* 0x000fe400078ec0ff */
[----:B------:R-:W-:Y:S02]  /*4f80*/  SHF.L.U32 R8, R6, 0x1, RZ ;  /* 0x0000000106087819 */ /* 0x000fe400000006ff */
[----:B------:R-:W-:-:S02]  /*4f90*/  SHF.L.U32 R9, R12, 0x1, RZ ;  /* 0x000000010c097819 */ /* 0x000fc400000006ff */
[----:B------:R-:W-:Y:S02]  /*4fa0*/  LOP3.LUT R19, R5, 0xff800000, RZ, 0xc0, !PT ;  /* 0xff80000005137812 */ /* 0x000fe400078ec0ff */
[----:B------:R-:W-:Y:S02]  /*4fb0*/  FSETP.GT.AND P0, PT, |R125|, 8.50705917302346158658e+37, PT ;  /* 0x7e8000007d00780b */ /* 0x000fe40003f04200 */
[----:B------:R-:W-:Y:S01]  /*4fc0*/  IADD3 R8, P5, P6, R9, c[0x0][0x178], R8 ;  /* 0x00005e0009087a10 */ /* 0x000fe20007ebe008 */
[----:B------:R-:W-:Y:S01]  /*4fd0*/  IMAD.HI R9, R6, 0x2, RZ ;  /* 0x0000000206097827 */ /* 0x000fe200078e02ff */
[----:B------:R-:W-:Y:S01]  /*4fe0*/  FSEL R6, RZ, -23, P2 ;  /* 0xc1b80000ff067808 */ /* 0x000fe20001000000 */
[----:B------:R-:W2:Y:S01]  /*4ff0*/  I2F R5, R19 ;  /* 0x0000001300057306 */ /* 0x000ea20000201400 */
[C---:B------:R-:W-:Y:S02]  /*5000*/  FSETP.GEU.AND P2, PT, |R125|.reuse, 1.175494350822287508e-38, PT ;  /* 0x008000007d00780b */ /* 0x040fe40003f4e200 */
[----:B------:R-:W-:Y:S01]  /*5010*/  FSETP.GEU.AND P4, PT, R125, 1.175494350822287508e-38, PT ;  /* 0x008000007d00780b */ /* 0x000fe20003f8e000 */
[----:B0-----:R-:W-:Y:S01]  /*5020*/  FFMA.FTZ R45, R7, 1.1920928955078125e-07, R6 ;  /* 0x34000000072d7823 */ /* 0x001fe20000010006 */
[----:B------:R-:W-:-:S02]  /*5030*/  LEA R40, R4, R17, 0x4 ;  /* 0x0000001104287211 */ /* 0x000fc400078e20ff */
[----:B------:R-:W-:Y:S01]  /*5040*/  FSEL R35, R35, R125, !P4 ;  /* 0x0000007d23237208 */ /* 0x000fe20006000000 */
[----:B------:R-:W-:Y:S01]  /*5050*/  @P0 FMUL R125, R125, 0.25 ;  /* 0x3e8000007d7d0820 */ /* 0x000fe20000400000 */
[----:B------:R-:W-:Y:S01]  /*5060*/  FSEL R4, RZ, -23, P1 ;  /* 0xc1b80000ff047808 */ /* 0x000fe20000800000 */
[----:B------:R-:W-:Y:S01]  /*5070*/  @P0 FMUL R59, R59, 0.25 ;  /* 0x3e8000003b3b0820 */ /* 0x000fe20000400000 */
[----:B------:R-:W-:Y:S01]  /*5080*/  FSETP.GT.AND P1, PT, |R126|, 8.50705917302346158658e+37, PT ;  /* 0x7e8000007e00780b */ /* 0x000fe20003f24200 */
[----:B------:R-:W-:Y:S01]  /*5090*/  @P0 FMUL R58, R58, 0.25 ;  /* 0x3e8000003a3a0820 */ /* 0x000fe20000400000 */
[----:B------:R-:W-:Y:S01]  /*50a0*/  MOV R55, R64 ;  /* 0x0000004000377202 */ /* 0x000fe20000000f00 */
[----:B------:R-:W-:Y:S01]  /*50b0*/  @P0 FMUL R63, R63, 0.25 ;  /* 0x3e8000003f3f0820 */ /* 0x000fe20000400000 */
[----:B------:R-:W-:Y:S01]  /*50c0*/  MOV R41, R61 ;  /* 0x0000003d00297202 */ /* 0x000fe20000000f00 */
[----:B------:R-:W-:Y:S01]  /*50d0*/  @P0 FMUL R62, R62, 0.25 ;  /* 0x3e8000003e3e0820 */ /* 0x000fe20000400000 */
[----:B------:R-:W-:Y:S01]  /*50e0*/  SHF.R.U32.HI R15, RZ, 0x1, R0 ;  /* 0x00000001ff0f7819 */ /* 0x000fe20000011600 */
[----:B------:R-:W-:Y:S01]  /*50f0*/  @P0 FMUL R67, R67, 0.25 ;  /* 0x3e80000043430820 */ /* 0x000fe20000400000 */
[----:B------:R-:W-:Y:S01]  /*5100*/  IADD3 R0, R35, -0x3f3504f3, RZ ;  /* 0xc0cafb0d23007810 */ /* 0x000fe20007ffe0ff */
[----:B------:R-:W-:Y:S01]  /*5110*/  @P0 FMUL R66, R66, 0.25 ;  /* 0x3e80000042420820 */ /* 0x000fe20000400000 */
[----:B------:R-:W-:Y:S01]  /*5120*/  LOP3.LUT R11, R14, R11, RZ, 0x3c, !PT ;  /* 0x0000000b0e0b7212 */ /* 0x000fe200078e3cff */
[----:B------:R-:W-:Y:S01]  /*5130*/  @P0 FMUL R71, R71, 0.25 ;  /* 0x3e80000047470820 */ /* 0x000fe20000400000 */
[----:B------:R-:W-:Y:S01]  /*5140*/  LOP3.LUT R48, R0, 0xff800000, RZ, 0xc0, !PT ;  /* 0xff80000000307812 */ /* 0x000fe200078ec0ff */
[----:B------:R-:W-:Y:S01]  /*5150*/  @P0 FMUL R70, R70, 0.25 ;  /* 0x3e80000046460820 */ /* 0x000fe20000400000 */
[----:B------:R-:W-:Y:S01]  /*5160*/  LOP3.LUT R0, R15, 0x4, RZ, 0xc0, !PT ;  /* 0x000000040f007812 */ /* 0x000fe200078ec0ff */
[----:B------:R-:W-:Y:S01]  /*5170*/  @P0 FMUL R75, R75, 0.25 ;  /* 0x3e8000004b4b0820 */ /* 0x000fe20000400000 */
[----:B------:R0:W-:Y:S01]  /*5180*/  I2F R15, R48 ;  /* 0x00000030000f7306 */ /* 0x0001e20000201400 */
[----:B------:R-:W-:Y:S01]  /*5190*/  @P0 FMUL R74, R74, 0.25 ;  /* 0x3e8000004a4a0820 */ /* 0x000fe20000400000 */
[----:B------:R-:W-:Y:S01]  /*51a0*/  IADD3 R0, R0, R16, R21 ;  /* 0x0000001000007210 */ /* 0x000fe20007ffe015 */
[----:B------:R-:W-:Y:S01]  /*51b0*/  @P0 FMUL R79, R79, 0.25 ;  /* 0x3e8000004f4f0820 */ /* 0x000fe20000400000 */
[----:B------:R-:W-:Y:S01]  /*51c0*/  FSEL R14, RZ, -23, P4 ;  /* 0xc1b80000ff0e7808 */ /* 0x000fe20002000000 */
[----:B------:R-:W-:Y:S01]  /*51d0*/  @P0 FMUL R78, R78, 0.25 ;  /* 0x3e8000004e4e0820 */ /* 0x000fe20000400000 */
[----:B------:R-:W-:Y:S01]  /*51e0*/  IADD3 R46, R25, -R46, RZ ;  /* 0x8000002e192e7210 */ /* 0x000fe20007ffe0ff */
[----:B------:R-:W-:Y:S01]  /*51f0*/  @P0 FMUL R83, R83, 0.25 ;  /* 0x3e80000053530820 */ /* 0x000fe20000400000 */
[----:B-1----:R-:W-:Y:S01]  /*5200*/  IADD3 R43, R26, -R43, RZ ;  /* 0x8000002b1a2b7210 */ /* 0x002fe20007ffe0ff */
[----:B------:R-:W-:Y:S01]  /*5210*/  @P0 FMUL R82, R82, 0.25 ;  /* 0x3e80000052520820 */ /* 0x000fe20000400000 */
[----:B0-----:R-:W-:Y:S01]  /*5220*/  IADD3 R48, R35, -R48, RZ ;  /* 0x8000003023307210 */ /* 0x001fe20007ffe0ff */
[----:B------:R-:W-:Y:S01]  /*5230*/  @!P2 FMUL R125, R125, 16777216 ;  /* 0x4b8000007d7da820 */ /* 0x000fe20000400000 */
[----:B------:R-:W-:Y:S01]  /*5240*/  ISETP.GE.U32.AND P4, PT, R35, 0x7f800000, PT ;  /* 0x7f8000002300780c */ /* 0x000fe20003f86070 */
[----:B------:R-:W-:Y:S01]  /*5250*/  @P0 FMUL R87, R87, 0.25 ;  /* 0x3e80000057570820 */ /* 0x000fe20000400000 */
[----:B------:R-:W-:Y:S01]  /*5260*/  LOP3.LUT R123, R40, 0x20, RZ, 0x3c, !PT ;  /* 0x00000020287b7812 */ /* 0x000fe200078e3cff */
[----:B------:R-:W-:Y:S01]  /*5270*/  @P0 FMUL R86, R86, 0.25 ;  /* 0x3e80000056560820 */ /* 0x000fe20000400000 */
[----:B------:R-:W-:Y:S01]  /*5280*/  FSETP.GT.AND P0, PT, |R136|, 8.50705917302346158658e+37, PT ;  /* 0x7e8000008800780b */ /* 0x000fe20003f04200 */
[----:B--2---:R-:W-:Y:S01]  /*5290*/  FFMA.FTZ R44, R5, 1.1920928955078125e-07, R4 ;  /* 0x34000000052c7823 */ /* 0x004fe20000010004 */
[----:B------:R-:W-:Y:S01]  /*52a0*/  LOP3.LUT R122, R40, 0x40, RZ, 0x3c, !PT ;  /* 0x00000040287a7812 */ /* 0x000fe200078e3cff */
[----:B------:R-:W-:Y:S01]  /*52b0*/  @!P2 FMUL R59, R59, 16777216 ;  /* 0x4b8000003b3ba820 */ /* 0x000fe20000400000 */
[----:B------:R-:W0:Y:S01]  /*52c0*/  MUFU.RCP R4, R125 ;  /* 0x0000007d00047308 */ /* 0x000e220000001000 */
[----:B------:R-:W-:Y:S01]  /*52d0*/  @!P2 FMUL R58, R58, 16777216 ;  /* 0x4b8000003a3aa820 */ /* 0x000fe20000400000 */
[----:B------:R-:W-:Y:S01]  /*52e0*/  MOV R179, c[0x0][0x1c8] ;  /* 0x0000720000b37a02 */ /* 0x000fe20000000f00 */
[----:B------:R-:W-:Y:S01]  /*52f0*/  @!P2 FMUL R63, R63, 16777216 ;  /* 0x4b8000003f3fa820 */ /* 0x000fe20000400000 */
[----:B------:R-:W-:Y:S01]  /*5300*/  LOP3.LUT R10, R10, 0xf8, RZ, 0xc0, !PT ;  /* 0x000000f80a0a7812 */ /* 0x000fe200078ec0ff */
[----:B------:R-:W-:-:S02]  /*5310*/  @!P2 FMUL R62, R62, 16777216 ;  /* 0x4b8000003e3ea820 */ /* 0x000fc40000400000 */
[----:B------:R-:W-:Y:S02]  /*5320*/  @!P2 FMUL R67, R67, 16777216 ;  /* 0x4b8000004343a820 */ /* 0x000fe40000400000 */
[----:B------:R-:W-:Y:S02]  /*5330*/  @!P2 FMUL R66, R66, 16777216 ;  /* 0x4b8000004242a820 */ /* 0x000fe40000400000 */
[----:B------:R-:W-:Y:S02]  /*5340*/  @!P2 FMUL R71, R71, 16777216 ;  /* 0x4b8000004747a820 */ /* 0x000fe40000400000 */
[----:B------:R-:W-:Y:S02]  /*5350*/  @!P2 FMUL R70, R70, 16777216 ;  /* 0x4b8000004646a820 */ /* 0x000fe40000400000 */
[----:B------:R-:W-:Y:S02]  /*5360*/  @!P2 FMUL R75, R75, 16777216 ;  /* 0x4b8000004b4ba820 */ /* 0x000fe40000400000 */
[----:B------:R-:W-:-:S02]  /*5370*/  @!P2 FMUL R74, R74, 16777216 ;  /* 0x4b8000004a4aa820 */ /* 0x000fc40000400000 */
[----:B------:R-:W-:Y:S02]  /*5380*/  @!P2 FMUL R79, R79, 16777216 ;  /* 0x4b8000004f4fa820 */ /* 0x000fe40000400000 */
[----:B------:R-:W-:Y:S02]  /*5390*/  @!P2 FMUL R78, R78, 16777216 ;  /* 0x4b8000004e4ea820 */ /* 0x000fe40000400000 */
[----:B------:R-:W-:Y:S02]  /*53a0*/  @!P2 FMUL R83, R83, 16777216 ;  /* 0x4b8000005353a820 */ /* 0x000fe40000400000 */
[----:B------:R-:W-:Y:S02]  /*53b0*/  @!P2 FMUL R82, R82, 16777216 ;  /* 0x4b8000005252a820 */ /* 0x000fe40000400000 */
[----:B------:R-:W-:Y:S02]  /*53c0*/  @!P2 FMUL R87, R87, 16777216 ;  /* 0x4b8000005757a820 */ /* 0x000fe40000400000 */
[----:B------:R-:W-:Y:S01]  /*53d0*/  @!P2 FMUL R86, R86, 16777216 ;  /* 0x4b8000005656a820 */ /* 0x000fe20000400000 */
[C---:B------:R-:W-:Y:S01]  /*53e0*/  FSETP.GEU.AND P2, PT, |R126|.reuse, 1.175494350822287508e-38, PT ;  /* 0x008000007e00780b */ /* 0x040fe20003f4e200 */
[----:B------:R-:W-:-:S02]  /*53f0*/  @P1 FMUL R126, R126, 0.25 ;  /* 0x3e8000007e7e1820 */ /* 0x000fc40000400000 */
[----:B------:R-:W-:Y:S02]  /*5400*/  @P1 FMUL R57, R57, 0.25 ;  /* 0x3e80000039391820 */ /* 0x000fe40000400000 */
[----:B------:R-:W-:Y:S02]  /*5410*/  @P1 FMUL R56, R56, 0.25 ;  /* 0x3e80000038381820 */ /* 0x000fe40000400000 */
[----:B------:R-:W-:Y:S02]  /*5420*/  @P1 FMUL R41, R41, 0.25 ;  /* 0x3e80000029291820 */ /* 0x000fe40000400000 */
[----:B------:R-:W-:Y:S02]  /*5430*/  @P1 FMUL R53, R53, 0.25 ;  /* 0x3e80000035351820 */ /* 0x000fe40000400000 */
[----:B------:R-:W-:Y:S02]  /*5440*/  @P1 FMUL R65, R65, 0.25 ;  /* 0x3e80000041411820 */ /* 0x000fe40000400000 */
        /* <DEDUP_REMOVED lines=9> */
[----:B------:R-:W-:Y:S02]  /*54e0*/  @!P2 FMUL R126, R126, 16777216 ;  /* 0x4b8000007e7ea820 */ /* 0x000fe40000400000 */
[----:B------:R-:W-:Y:S02]  /*54f0*/  @P1 FMUL R85, R85, 0.25 ;  /* 0x3e80000055551820 */ /* 0x000fe40000400000 */
[----:B------:R-:W-:Y:S01]  /*5500*/  @P1 FMUL R84, R84, 0.25 ;  /* 0x3e80000054541820 */ /* 0x000fe20000400000 */
[----:B------:R-:W-:Y:S01]  /*5510*/  FSETP.GT.AND P1, PT, |R138|, 8.50705917302346158658e+37, PT ;  /* 0x7e8000008a00780b */ /* 0x000fe20003f24200 */
[----:B0-----:R-:W-:-:S02]  /*5520*/  FMUL R27, R4, R59 ;  /* 0x0000003b041b7220 */ /* 0x001fc40000400000 */
[C---:B------:R-:W-:Y:S02]  /*5530*/  FMUL R32, R4.reuse, R58 ;  /* 0x0000003a04207220 */ /* 0x040fe40000400000 */
[C---:B------:R-:W-:Y:S02]  /*5540*/  FMUL R33, R4.reuse, R63 ;  /* 0x0000003f04217220 */ /* 0x040fe40000400000 */
[C---:B------:R-:W-:Y:S01]  /*5550*/  FMUL R34, R4.reuse, R62 ;  /* 0x0000003e04227220 */ /* 0x040fe20000400000 */
[----:B------:R-:W-:Y:S01]  /*5560*/  F2FP.BF16.PACK_AB R27, R27, R32 ;  /* 0x000000201b1b723e */ /* 0x000fe200000010ff */
[C---:B------:R-:W-:Y:S02]  /*5570*/  FMUL R36, R4.reuse, R67 ;  /* 0x0000004304247220 */ /* 0x040fe40000400000 */
[C---:B------:R-:W-:Y:S02]  /*5580*/  FMUL R37, R4.reuse, R66 ;  /* 0x0000004204257220 */ /* 0x040fe40000400000 */
[----:B------:R-:W-:-:S02]  /*5590*/  FMUL R38, R4, R71 ;  /* 0x0000004704267220 */ /* 0x000fc40000400000 */
[C---:B------:R-:W-:Y:S02]  /*55a0*/  FMUL R39, R4.reuse, R70 ;  /* 0x0000004604277220 */ /* 0x040fe40000400000 */
[C---:B------:R-:W-:Y:S02]  /*55b0*/  FMUL R23, R4.reuse, R75 ;  /* 0x0000004b04177220 */ /* 0x040fe40000400000 */
[C---:B------:R-:W-:Y:S02]  /*55c0*/  FMUL R58, R4.reuse, R74 ;  /* 0x0000004a043a7220 */ /* 0x040fe40000400000 */
[C---:B------:R-:W-:Y:S02]  /*55d0*/  FMUL R59, R4.reuse, R79 ;  /* 0x0000004f043b7220 */ /* 0x040fe40000400000 */
[C---:B------:R-:W-:Y:S01]  /*55e0*/  FMUL R60, R4.reuse, R78 ;  /* 0x0000004e043c7220 */ /* 0x040fe20000400000 */
[----:B------:R-:W-:Y:S01]  /*55f0*/  F2FP.BF16.PACK_AB R23, R23, R58 ;  /* 0x0000003a1717723e */ /* 0x000fe200000010ff */
[----:B------:R-:W-:-:S02]  /*5600*/  FMUL R61, R4, R83 ;  /* 0x00000053043d7220 */ /* 0x000fc40000400000 */
[C---:B------:R-:W-:Y:S02]  /*5610*/  FMUL R62, R4.reuse, R82 ;  /* 0x00000052043e7220 */ /* 0x040fe40000400000 */
[C---:B------:R-:W-:Y:S02]  /*5620*/  FMUL R63, R4.reuse, R87 ;  /* 0x00000057043f7220 */ /* 0x040fe40000400000 */
[----:B------:R-:W-:Y:S02]  /*5630*/  FMUL R64, R4, R86 ;  /* 0x0000005604407220 */ /* 0x000fe40000400000 */
[----:B------:R-:W-:Y:S01]  /*5640*/  @!P2 FMUL R57, R57, 16777216 ;  /* 0x4b8000003939a820 */ /* 0x000fe20000400000 */
[----:B------:R-:W0:Y:S01]  /*5650*/  MUFU.RCP R4, R126 ;  /* 0x0000007e00047308 */ /* 0x000e220000001000 */
[----:B------:R-:W-:Y:S02]  /*5660*/  @!P2 FMUL R56, R56, 16777216 ;  /* 0x4b8000003838a820 */ /* 0x000fe40000400000 */
        /* <DEDUP_REMOVED lines=13> */
[----:B------:R-:W-:Y:S01]  /*5740*/  @!P2 FMUL R84, R84, 16777216 ;  /* 0x4b8000005454a820 */ /* 0x000fe20000400000 */
[C---:B------:R-:W-:Y:S01]  /*5750*/  FSETP.GEU.AND P2, PT, |R136|.reuse, 1.175494350822287508e-38, PT ;  /* 0x008000008800780b */ /* 0x040fe20003f4e200 */
[----:B------:R-:W-:Y:S02]  /*5760*/  @P0 FMUL R136, R136, 0.25 ;  /* 0x3e80000088880820 */ /* 0x000fe40000400000 */
[----:B------:R-:W-:Y:S01]  /*5770*/  IMAD.HI R16, R12, 0x2, RZ ;  /* 0x000000020c107827 */ /* 0x000fe200078e02ff */
[----:B------:R-:W-:Y:S02]  /*5780*/  FSEL R12, RZ, -23, P3 ;  /* 0xc1b80000ff0c7808 */ /* 0x000fe40001800000 */
[----:B------:R-:W-:Y:S01]  /*5790*/  FSETP.NEU.AND P3, PT, R24, RZ, PT ;  /* 0x000000ff1800720b */ /* 0x000fe20003f6d000 */
[----:B0-----:R-:W-:Y:S01]  /*57a0*/  FMUL R50, R4, R57 ;  /* 0x0000003904327220 */ /* 0x001fe20000400000 */
[----:B------:R-:W-:Y:S01]  /*57b0*/  IADD3.X R9, R16, c[0x0][0x17c], R9, P5, P6 ;  /* 0x00005f0010097a10 */ /* 0x000fe20002fec409 */
[----:B------:R-:W-:Y:S01]  /*57c0*/  FMUL R51, R4, R56 ;  /* 0x0000003804337220 */ /* 0x000fe20000400000 */
[----:B------:R-:W-:Y:S01]  /*57d0*/  ISETP.GE.U32.AND P5, PT, R26, 0x7f800000, PT ;  /* 0x7f8000001a00780c */ /* 0x000fe20003fa6070 */
[----:B------:R-:W-:-:S02]  /*57e0*/  FMUL R52, R4, R41 ;  /* 0x0000002904347220 */ /* 0x000fc40000400000 */
[----:B------:R-:W-:Y:S02]  /*57f0*/  @!P2 FMUL R136, R136, 16777216 ;  /* 0x4b8000008888a820 */ /* 0x000fe40000400000 */
[C---:B------:R-:W-:Y:S02]  /*5800*/  FMUL R54, R4.reuse, R65 ;  /* 0x0000004104367220 */ /* 0x040fe40000400000 */
[C---:B------:R-:W-:Y:S02]  /*5810*/  FMUL R53, R4.reuse, R53 ;  /* 0x0000003504357220 */ /* 0x040fe40000400000 */
[C---:B------:R-:W-:Y:S02]  /*5820*/  FMUL R55, R4.reuse, R55 ;  /* 0x0000003704377220 */ /* 0x040fe40000400000 */
[----:B------:R-:W-:Y:S01]  /*5830*/  FMUL R56, R4, R69 ;  /* 0x0000004504387220 */ /* 0x000fe20000400000 */
[----:B------:R-:W-:Y:S01]  /*5840*/  F2FP.BF16.PACK_AB R58, R52, R53 ;  /* 0x00000035343a723e */ /* 0x000fe200000010ff */
[C---:B------:R-:W-:Y:S01]  /*5850*/  FMUL R57, R4.reuse, R68 ;  /* 0x0000004404397220 */ /* 0x040fe20000400000 */
[----:B------:R-:W-:Y:S01]  /*5860*/  SHF.L.U32 R53, R179, 0x3, RZ ;  /* 0x00000003b3357819 */ /* 0x000fe200000006ff */
[----:B------:R-:W-:-:S02]  /*5870*/  FMUL R21, R4, R73 ;  /* 0x0000004904157220 */ /* 0x000fc40000400000 */
[----:B------:R-:W-:Y:S01]  /*5880*/  FMUL R22, R4, R72 ;  /* 0x0000004804167220 */ /* 0x000fe20000400000 */
[----:B------:R-:W-:Y:S01]  /*5890*/  F2FP.BF16.PACK_AB R56, R56, R57 ;  /* 0x000000393838723e */ /* 0x000fe200000010ff */
[----:B------:R-:W-:Y:S01]  /*58a0*/  FMUL R18, R4, R77 ;  /* 0x0000004d04127220 */ /* 0x000fe20000400000 */
[----:B------:R-:W-:Y:S01]  /*58b0*/  F2FP.BF16.PACK_AB R57, R54, R55 ;  /* 0x000000373639723e */ /* 0x000fe200000010ff */
[C---:B------:R-:W-:Y:S02]  /*58c0*/  FMUL R41, R4.reuse, R76 ;  /* 0x0000004c04297220 */ /* 0x040fe40000400000 */
[C---:B------:R-:W-:Y:S02]  /*58d0*/  FMUL R17, R4.reuse, R81 ;  /* 0x0000005104117220 */ /* 0x040fe40000400000 */
[----:B------:R-:W-:Y:S01]  /*58e0*/  FMUL R20, R4, R80 ;  /* 0x0000005004147220 */ /* 0x000fe20000400000 */
[----:B------:R-:W-:Y:S01]  /*58f0*/  F2FP.BF16.PACK_AB R18, R18, R41 ;  /* 0x000000291212723e */ /* 0x000fe200000010ff */
[----:B------:R-:W-:-:S02]  /*5900*/  FMUL R16, R4, R85 ;  /* 0x0000005504107220 */ /* 0x000fc40000400000 */
[----:B------:R-:W-:Y:S01]  /*5910*/  FMUL R65, R4, R84 ;  /* 0x0000005404417220 */ /* 0x000fe20000400000 */
[----:B------:R-:W-:Y:S01]  /*5920*/  F2FP.BF16.PACK_AB R17, R17, R20 ;  /* 0x000000141111723e */ /* 0x000fe200000010ff */
[----:B------:R-:W-:Y:S01]  /*5930*/  @P0 FMUL R91, R91, 0.25 ;  /* 0x3e8000005b5b0820 */ /* 0x000fe20000400000 */
[----:B------:R-:W0:Y:S01]  /*5940*/  MUFU.RCP R4, R136 ;  /* 0x0000008800047308 */ /* 0x000e220000001000 */
[----:B------:R-:W-:Y:S01]  /*5950*/  @P0 FMUL R90, R90, 0.25 ;  /* 0x3e8000005a5a0820 */ /* 0x000fe20000400000 */
[----:B------:R-:W-:Y:S01]  /*5960*/  F2FP.BF16.PACK_AB R16, R16, R65 ;  /* 0x000000411010723e */ /* 0x000fe200000010ff */
[----:B------:R-:W-:Y:S01]  /*5970*/  @P0 FMUL R95, R95, 0.25 ;  /* 0x3e8000005f5f0820 */ /* 0x000fe20000400000 */
[----:B------:R-:W-:Y:S01]  /*5980*/  MOV R65, 0x3dc6b27f ;  /* 0x3dc6b27f00417802 */ /* 0x000fe20000000f00 */
        /* <DEDUP_REMOVED lines=12> */
[----:B------:R-:W-:Y:S01]  /*5a50*/  @P0 FMUL R118, R118, 0.25 ;  /* 0x3e80000076760820 */ /* 0x000fe20000400000 */
[C---:B------:R-:W-:Y:S01]  /*5a60*/  FSETP.GEU.AND P0, PT, |R138|.reuse, 1.175494350822287508e-38, PT ;  /* 0x008000008a00780b */ /* 0x040fe20003f0e200 */
[----:B------:R-:W-:-:S02]  /*5a70*/  @P1 FMUL R138, R138, 0.25 ;  /* 0x3e8000008a8a1820 */ /* 0x000fc40000400000 */
        /* <DEDUP_REMOVED lines=15> */
[----:B------:R-:W-:Y:S01]  /*5b70*/  @!P2 FMUL R118, R118, 16777216 ;  /* 0x4b8000007676a820 */ /* 0x000fe20000400000 */
[----:B------:R-:W-:Y:S01]  /*5b80*/  FSETP.NEU.AND P2, PT, R25, RZ, PT ;  /* 0x000000ff1900720b */ /* 0x000fe20003f4d000 */
[----:B------:R-:W-:Y:S02]  /*5b90*/  @!P0 FMUL R138, R138, 16777216 ;  /* 0x4b8000008a8a8820 */ /* 0x000fe40000400000 */
[----:B------:R-:W-:-:S02]  /*5ba0*/  FFMA.FTZ R47, R13, 1.1920928955078125e-07, R12 ;  /* 0x340000000d2f7823 */ /* 0x000fc4000001000c */
[----:B------:R-:W-:Y:S02]  /*5bb0*/  FFMA.FTZ R49, R15, 1.1920928955078125e-07, R14 ;  /* 0x340000000f317823 */ /* 0x000fe4000001000e */
[C---:B0-----:R-:W-:Y:S02]  /*5bc0*/  FMUL R66, R4.reuse, R91 ;  /* 0x0000005b04427220 */ /* 0x041fe40000400000 */
[C---:B------:R-:W-:Y:S02]  /*5bd0*/  FMUL R67, R4.reuse, R90 ;  /* 0x0000005a04437220 */ /* 0x040fe40000400000 */
[C---:B------:R-:W-:Y:S02]  /*5be0*/  FMUL R70, R4.reuse, R95 ;  /* 0x0000005f04467220 */ /* 0x040fe40000400000 */
[C---:B------:R-:W-:Y:S02]  /*5bf0*/  FMUL R71, R4.reuse, R94 ;  /* 0x0000005e04477220 */ /* 0x040fe40000400000 */
[----:B------:R-:W-:-:S02]  /*5c00*/  FMUL R74, R4, R99 ;  /* 0x00000063044a7220 */ /* 0x000fc40000400000 */
[C---:B------:R-:W-:Y:S02]  /*5c10*/  FMUL R75, R4.reuse, R98 ;  /* 0x00000062044b7220 */ /* 0x040fe40000400000 */
[C---:B------:R-:W-:Y:S02]  /*5c20*/  FMUL R78, R4.reuse, R103 ;  /* 0x00000067044e7220 */ /* 0x040fe40000400000 */
[C---:B------:R-:W-:Y:S02]  /*5c30*/  FMUL R79, R4.reuse, R102 ;  /* 0x00000066044f7220 */ /* 0x040fe40000400000 */
[C---:B------:R-:W-:Y:S01]  /*5c40*/  FMUL R15, R4.reuse, R107 ;  /* 0x0000006b040f7220 */ /* 0x040fe20000400000 */
[----:B------:R-:W-:Y:S01]  /*5c50*/  SHF.L.U32 R107, R179, 0x5, RZ ;  /* 0x00000005b36b7819 */ /* 0x000fe200000006ff */
[C---:B------:R-:W-:Y:S02]  /*5c60*/  FMUL R42, R4.reuse, R106 ;  /* 0x0000006a042a7220 */ /* 0x040fe40000400000 */
[----:B------:R-:W-:-:S02]  /*5c70*/  FMUL R14, R4, R111 ;  /* 0x0000006f040e7220 */ /* 0x000fc40000400000 */
[C---:B------:R-:W-:Y:S01]  /*5c80*/  FMUL R83, R4.reuse, R110 ;  /* 0x0000006e04537220 */ /* 0x040fe20000400000 */
[----:B------:R-:W-:Y:S01]  /*5c90*/  F2FP.BF16.PACK_AB R15, R15, R42 ;  /* 0x0000002a0f0f723e */ /* 0x000fe200000010ff */
[C---:B------:R-:W-:Y:S02]  /*5ca0*/  FMUL R13, R4.reuse, R115 ;  /* 0x00000073040d7220 */ /* 0x040fe40000400000 */
[----:B------:R-:W-:Y:S01]  /*5cb0*/  FMUL R84, R4, R114 ;  /* 0x0000007204547220 */ /* 0x000fe20000400000 */
[----:B------:R-:W-:Y:S01]  /*5cc0*/  F2FP.BF16.PACK_AB R14, R14, R83 ;  /* 0x000000530e0e723e */ /* 0x000fe200000010ff */
[C---:B------:R-:W-:Y:S02]  /*5cd0*/  FMUL R12, R4.reuse, R119 ;  /* 0x00000077040c7220 */ /* 0x040fe40000400000 */
[----:B------:R-:W-:Y:S01]  /*5ce0*/  FMUL R87, R4, R118 ;  /* 0x0000007604577220 */ /* 0x000fe20000400000 */
[----:B------:R-:W-:Y:S01]  /*5cf0*/  F2FP.BF16.PACK_AB R13, R13, R84 ;  /* 0x000000540d0d723e */ /* 0x000fe200000010ff */
[----:B------:R-:W0:Y:S01]  /*5d00*/  MUFU.RCP R4, R138 ;  /* 0x0000008a00047308 */ /* 0x000e220000001000 */
[----:B------:R-:W-:-:S02]  /*5d10*/  @P1 FMUL R105, R105, 0.25 ;  /* 0x3e80000069691820 */ /* 0x000fc40000400000 */
[----:B------:R-:W-:Y:S01]  /*5d20*/  @P1 FMUL R104, R104, 0.25 ;  /* 0x3e80000068681820 */ /* 0x000fe20000400000 */
[----:B------:R-:W-:Y:S01]  /*5d30*/  F2FP.BF16.PACK_AB R12, R12, R87 ;  /* 0x000000570c0c723e */ /* 0x000fe200000010ff */
[----:B------:R-:W-:Y:S02]  /*5d40*/  @P1 FMUL R109, R109, 0.25 ;  /* 0x3e8000006d6d1820 */ /* 0x000fe40000400000 */
[----:B------:R-:W-:Y:S02]  /*5d50*/  @P1 FMUL R108, R108, 0.25 ;  /* 0x3e8000006c6c1820 */ /* 0x000fe40000400000 */
[----:B------:R-:W-:Y:S01]  /*5d60*/  @P1 FMUL R113, R113, 0.25 ;  /* 0x3e80000071711820 */ /* 0x000fe20000400000 */
[----:B------:R-:W-:Y:S01]  /*5d70*/  STS.128 [R11+0x80], R12 ;  /* 0x0000800c0b007388 */ /* 0x000fe20000000c00 */
        /* <DEDUP_REMOVED lines=10> */
[----:B------:R-:W-:Y:S01]  /*5e20*/  @P1 FMUL R100, R100, 0.25 ;  /* 0x3e80000064641820 */ /* 0x000fe20000400000 */
[----:B------:R-:W-:Y:S01]  /*5e30*/  ISETP.GE.U32.AND P1, PT, R25, 0x7f800000, PT ;  /* 0x7f8000001900780c */ /* 0x000fe20003f26070 */
        /* <DEDUP_REMOVED lines=16> */
[----:B------:R-:W-:Y:S01]  /*5f40*/  ISETP.GE.U32.AND P0, PT, R24, 0x7f800000, PT ;  /* 0x7f8000001800780c */ /* 0x000fe20003f06070 */
[C---:B0-----:R-:W-:Y:S02]  /*5f50*/  FMUL R7, R4.reuse, R105 ;  /* 0x0000006904077220 */ /* 0x041fe40000400000 */
[C---:B------:R-:W-:Y:S02]  /*5f60*/  FMUL R82, R4.reuse, R104 ;  /* 0x0000006804527220 */ /* 0x040fe40000400000 */
[C---:B------:R-:W-:Y:S02]  /*5f70*/  FMUL R117, R4.reuse, R117 ;  /* 0x0000007504757220 */ /* 0x040fe40000400000 */
[C---:B------:R-:W-:Y:S01]  /*5f80*/  FMUL R116, R4.reuse, R116 ;  /* 0x0000007404747220 */ /* 0x040fe20000400000 */
[----:B------:R-:W-:Y:S01]  /*5f90*/  F2FP.BF16.PACK_AB R7, R7, R82 ;  /* 0x000000520707723e */ /* 0x000fe200000010ff */
[----:B------:R-:W-:-:S02]  /*5fa0*/  FMUL R5, R4, R113 ;  /* 0x0000007104057220 */ /* 0x000fc40000400000 */
[C---:B------:R-:W-:Y:S02]  /*5fb0*/  FMUL R112, R4.reuse, R112 ;  /* 0x0000007004707220 */ /* 0x040fe40000400000 */
[C---:B------:R-:W-:Y:S02]  /*5fc0*/  FMUL R6, R4.reuse, R109 ;  /* 0x0000006d04067220 */ /* 0x040fe40000400000 */
[----:B------:R-:W-:Y:S01]  /*5fd0*/  FMUL R85, R4, R108 ;  /* 0x0000006c04557220 */ /* 0x000fe20000400000 */
[----:B------:R-:W-:Y:S01]  /*5fe0*/  F2FP.BF16.PACK_AB R5, R5, R112 ;  /* 0x000000700505723e */ /* 0x000fe200000010ff */
[----:B------:R-:W-:Y:S01]  /*5ff0*/  IMAD.IADD R20, R24, 0x1, -R19 ;  /* 0x0000000118147824 */ /* 0x000fe200078e0a13 */
[----:B------:R-:W-:Y:S01]  /*6000*/  F2FP.BF16.PACK_AB R19, R21, R22 ;  /* 0x000000161513723e */ /* 0x000fe200000010ff */
[----:B------:R-:W-:Y:S01]  /*6010*/  FMUL R68, R4, R89 ;  /* 0x0000005904447220 */ /* 0x000fe20000400000 */
[----:B------:R-:W-:Y:S01]  /*6020*/  F2FP.BF16.PACK_AB R6, R6, R85 ;  /* 0x000000550606723e */ /* 0x000fe200000010ff */
[C---:B------:R-:W-:Y:S01]  /*6030*/  FMUL R69, R4.reuse, R88 ;  /* 0x0000005804457220 */ /* 0x040fe20000400000 */
[----:B------:R-:W-:Y:S01]  /*6040*/  F2FP.BF16.PACK_AB R21, R61, R62 ;  /* 0x0000003e3d15723e */ /* 0x000fe200000010ff */
[C---:B------:R-:W-:Y:S01]  /*6050*/  FMUL R72, R4.reuse, R93 ;  /* 0x0000005d04487220 */ /* 0x040fe20000400000 */
[----:B------:R-:W-:Y:S01]  /*6060*/  F2FP.BF16.PACK_AB R22, R59, R60 ;  /* 0x0000003c3b16723e */ /* 0x000fe200000010ff */
[C---:B------:R-:W-:Y:S01]  /*6070*/  FMUL R73, R4.reuse, R92 ;  /* 0x0000005c04497220 */ /* 0x040fe20000400000 */
[----:B------:R-:W-:Y:S01]  /*6080*/  STS.128 [R11+0x400], R16 ;  /* 0x000400100b007388 */ /* 0x000fe20000000c00 */
[----:B------:R-:W-:Y:S01]  /*6090*/  FMUL R76, R4, R97 ;  /* 0x00000061044c7220 */ /* 0x000fe20000400000 */
[----:B------:R-:W-:Y:S01]  /*60a0*/  F2FP.BF16.PACK_AB R60, R78, R79 ;  /* 0x0000004f4e3c723e */ /* 0x000fe200000010ff */
[----:B------:R-:W-:Y:S01]  /*60b0*/  FMUL R77, R4, R96 ;  /* 0x00000060044d7220 */ /* 0x000fe20000400000 */
[----:B------:R-:W-:Y:S01]  /*60c0*/  F2FP.BF16.PACK_AB R61, R74, R75 ;  /* 0x0000004b4a3d723e */ /* 0x000fe200000010ff */
[----:B------:R-:W-:Y:S01]  /*60d0*/  FMUL R80, R4, R101 ;  /* 0x0000006504507220 */ /* 0x000fe20000400000 */
[----:B------:R-:W-:Y:S01]  /*60e0*/  F2FP.BF16.PACK_AB R62, R70, R71 ;  /* 0x00000047463e723e */ /* 0x000fe200000010ff */
[----:B------:R-:W-:Y:S01]  /*60f0*/  FMUL R81, R4, R100 ;  /* 0x0000006404517220 */ /* 0x000fe20000400000 */
[----:B------:R-:W-:Y:S01]  /*6100*/  F2FP.BF16.PACK_AB R4, R117, R116 ;  /* 0x000000747504723e */ /* 0x000fe200000010ff */
[----:B------:R-:W-:Y:S01]  /*6110*/  FADD R41, R20, -1 ;  /* 0xbf80000014297421 */ /* 0x000fe20000000000 */
[----:B------:R-:W-:Y:S01]  /*6120*/  F2FP.BF16.PACK_AB R20, R63, R64 ;  /* 0x000000403f14723e */ /* 0x000fe200000010ff */
[----:B------:R-:W-:Y:S01]  /*6130*/  FADD R46, R46, -1 ;  /* 0xbf8000002e2e7421 */ /* 0x000fe20000000000 */
[----:B------:R-:W-:Y:S01]  /*6140*/  F2FP.BF16.PACK_AB R63, R66, R67 ;  /* 0x00000043423f723e */ /* 0x000fe200000010ff */
[----:B------:R-:W-:Y:S01]  /*6150*/  FADD R43, R43, -1 ;  /* 0xbf8000002b2b7421 */ /* 0x000fe20000000000 */
[----:B------:R0:W-:Y:S01]  /*6160*/  STS.128 [R11], R4 ;  /* 0x000000040b007388 */ /* 0x0001e20000000c00 */
[C---:B------:R-:W-:Y:S01]  /*6170*/  FFMA.FTZ R42, R41.reuse, R65, -0.16845393180847167969 ;  /* 0xbe2c7f30292a7423 */ /* 0x040fe20000010041 */
[----:B------:R-:W-:Y:S01]  /*6180*/  F2FP.BF16.PACK_AB R59, R50, R51 ;  /* 0x00000033323b723e */ /* 0x000fe200000010ff */
[----:B------:R-:W-:Y:S01]  /*6190*/  FADD R48, R48, -1 ;  /* 0xbf80000030307421 */ /* 0x000fe20000000000 */
[----:B------:R-:W-:Y:S01]  /*61a0*/  STS.128 [R11+0x480], R20 ;  /* 0x000480140b007388 */ /* 0x000fe20000000c00 */
[----:B------:R-:W-:Y:S01]  /*61b0*/  FFMA.FTZ R42, R41, R42, 0.1716887056827545166 ;  /* 0x3e2fcf2a292a7423 */ /* 0x000fe2000001002a */
[----:B------:R-:W-:Y:S01]  /*61c0*/  F2FP.BF16.PACK_AB R80, R80, R81 ;  /* 0x000000515050723e */ /* 0x000fe200000010ff */
[----:B------:R-:W-:Y:S01]  /*61d0*/  IMAD R75, R179, 0x12, RZ ;  /* 0x00000012b34b7824 */ /* 0x000fe200078e02ff */
[----:B------:R-:W-:Y:S01]  /*61e0*/  BAR.SYNC.DEFER_BLOCKING 0x0 ;  /* 0x0000000000007b1d */ /* 0x000fe20000010000 */
[----:B------:R-:W-:Y:S01]  /*61f0*/  FFMA.FTZ R42, R41, R42, -0.17900948226451873779 ;  /* 0xbe374e43292a7423 */ /* 0x000fe2000001002a */
[----:B------:R-:W-:Y:S01]  /*6200*/  F2FP.BF16.PACK_AB R81, R76, R77 ;  /* 0x0000004d4c51723e */ /* 0x000fe200000010ff */
[----:B------:R-:W-:Y:S01]  /*6210*/  IMAD R51, R179, 0x7, RZ ;  /* 0x00000007b3337824 */ /* 0x000fe200078e02ff */
[----:B------:R-:W-:Y:S01]  /*6220*/  F2FP.BF16.PACK_AB R82, R72, R73 ;  /* 0x000000494852723e */ /* 0x000fe200000010ff */
[----:B------:R-:W-:Y:S01]  /*6230*/  FFMA.FTZ R42, R41, R42, 0.20512372255325317383 ;  /* 0x3e520bf4292a7423 */ /* 0x000fe2000001002a */
[----:B------:R-:W-:Y:S01]  /*6240*/  F2FP.BF16.PACK_AB R83, R68, R69 ;  /* 0x000000454453723e */ /* 0x000fe200000010ff */
[C---:B------:R-:W-:Y:S01]  /*6250*/  IMAD R55, R179.reuse, 0x9, RZ ;  /* 0x00000009b3377824 */ /* 0x040fe200078e02ff */
[----:B0-----:R-:W-:Y:S01]  /*6260*/  @P4 MOV R6, 0x7f800000 ;  /* 0x7f80000000064802 */ /* 0x001fe20000000f00 */
[-C--:B------:R-:W-:Y:S01]  /*6270*/  FFMA.FTZ R5, R46, R65.reuse, -0.16845393180847167969 ;  /* 0xbe2c7f302e057423 */ /* 0x080fe20000010041 */
[----:B------:R-:W-:Y:S01]  /*6280*/  SHF.L.U32 R69, R179, 0x4, RZ ;  /* 0x00000004b3457819 */ /* 0x000fe200000006ff */
[----:B------:R-:W-:-:S02]  /*6290*/  FFMA.FTZ R4, R43, R65, -0.16845393180847167969 ;  /* 0xbe2c7f302b047423 */ /* 0x000fc40000010041 */
[----:B------:R-:W-:Y:S02]  /*62a0*/  FFMA.FTZ R5, R46, R5, 0.1716887056827545166 ;  /* 0x3e2fcf2a2e057423 */ /* 0x000fe40000010005 */
[C---:B------:R-:W-:Y:S02]  /*62b0*/  FFMA.FTZ R4, R43.reuse, R4, 0.1716887056827545166 ;  /* 0x3e2fcf2a2b047423 */ /* 0x040fe40000010004 */
[----:B------:R-:W-:Y:S02]  /*62c0*/  FFMA.FTZ R7, R48, R65, -0.16845393180847167969 ;  /* 0xbe2c7f3030077423 */ /* 0x000fe40000010041 */
[----:B------:R-:W-:Y:S02]  /*62d0*/  FFMA.FTZ R5, R46, R5, -0.17900948226451873779 ;  /* 0xbe374e432e057423 */ /* 0x000fe40000010005 */
[----:B------:R-:W-:Y:S02]  /*62e0*/  FFMA.FTZ R4, R43, R4, -0.17900948226451873779 ;  /* 0xbe374e432b047423 */ /* 0x000fe40000010004 */
[----:B------:R-:W-:Y:S01]  /*62f0*/  FFMA.FTZ R7, R48, R7, 0.1716887056827545166 ;  /* 0x3e2fcf2a30077423 */ /* 0x000fe20000010007 */
[----:B------:R-:W0:Y:S01]  /*6300*/  LDS.128 R20, [R40] ;  /* 0x0000000028147984 */ /* 0x000e220000000c00 */
[----:B------:R-:W-:-:S02]  /*6310*/  FFMA.FTZ R5, R46, R5, 0.20512372255325317383 ;  /* 0x3e520bf42e057423 */ /* 0x000fc40000010005 */
[----:B------:R-:W-:Y:S01]  /*6320*/  FFMA.FTZ R4, R43, R4, 0.20512372255325317383 ;  /* 0x3e520bf42b047423 */ /* 0x000fe20000010004 */
[----:B------:R-:W1:Y:S01]  /*6330*/  LDS.128 R16, [R123] ;  /* 0x000000007b107984 */ /* 0x000e620000000c00 */
[----:B------:R-:W-:Y:S02]  /*6340*/  FFMA.FTZ R7, R48, R7, -0.17900948226451873779 ;  /* 0xbe374e4330077423 */ /* 0x000fe40000010007 */
[----:B------:R-:W-:Y:S01]  /*6350*/  FFMA.FTZ R42, R41, R42, -0.24046532809734344482 ;  /* 0xbe763c8b292a7423 */ /* 0x000fe2000001002a */
[----:B------:R-:W2:Y:S01]  /*6360*/  LDS.128 R12, [R122] ;  /* 0x000000007a0c7984 */ /* 0x000ea20000000c00 */
[----:B------:R-:W-:Y:S02]  /*6370*/  FFMA.FTZ R5, R46, R5, -0.24046532809734344482 ;  /* 0xbe763c8b2e057423 */ /* 0x000fe40000010005 */
[----:B------:R-:W-:Y:S02]  /*6380*/  FFMA.FTZ R4, R43, R4, -0.24046532809734344482 ;  /* 0xbe763c8b2b047423 */ /* 0x000fe40000010004 */
[----:B------:R-:W-:-:S02]  /*6390*/  FFMA.FTZ R7, R48, R7, 0.20512372255325317383 ;  /* 0x3e520bf430077423 */ /* 0x000fc40000010007 */
[----:B------:R-:W-:Y:S02]  /*63a0*/  FFMA.FTZ R42, R41, R42, 0.28857114911079406738 ;  /* 0x3e93bf99292a7423 */ /* 0x000fe4000001002a */
[----:B------:R-:W-:Y:S02]  /*63b0*/  FFMA.FTZ R5, R46, R5, 0.28857114911079406738 ;  /* 0x3e93bf992e057423 */ /* 0x000fe40000010005 */
[----:B------:R-:W-:Y:S02]  /*63c0*/  FFMA.FTZ R4, R43, R4, 0.28857114911079406738 ;  /* 0x3e93bf992b047423 */ /* 0x000fe40000010004 */
[----:B------:R-:W-:Y:S02]  /*63d0*/  FFMA.FTZ R7, R48, R7, -0.24046532809734344482 ;  /* 0xbe763c8b30077423 */ /* 0x000fe40000010007 */
[----:B------:R-:W-:Y:S02]  /*63e0*/  FFMA.FTZ R42, R41, R42, -0.36067417263984680176 ;  /* 0xbeb8aa49292a7423 */ /* 0x000fe4000001002a */
[----:B------:R-:W-:-:S02]  /*63f0*/  FFMA.FTZ R5, R46, R5, -0.36067417263984680176 ;  /* 0xbeb8aa492e057423 */ /* 0x000fc40000010005 */
[----:B------:R-:W-:Y:S02]  /*6400*/  FFMA.FTZ R4, R43, R4, -0.36067417263984680176 ;  /* 0xbeb8aa492b047423 */ /* 0x000fe40000010004 */
[----:B------:R-:W-:Y:S02]  /*6410*/  FFMA.FTZ R7, R48, R7, 0.28857114911079406738 ;  /* 0x3e93bf9930077423 */ /* 0x000fe40000010007 */
[----:B------:R-:W-:Y:S02]  /*6420*/  FFMA.FTZ R42, R41, R42, 0.48089820146560668945 ;  /* 0x3ef6384a292a7423 */ /* 0x000fe4000001002a */
[----:B------:R-:W-:Y:S02]  /*6430*/  FFMA.FTZ R5, R46, R5, 0.48089820146560668945 ;  /* 0x3ef6384a2e057423 */ /* 0x000fe40000010005 */
[----:B------:R-:W-:Y:S02]  /*6440*/  FFMA.FTZ R4, R43, R4, 0.48089820146560668945 ;  /* 0x3ef6384a2b047423 */ /* 0x000fe40000010004 */
[----:B------:R-:W-:-:S02]  /*6450*/  FFMA.FTZ R7, R48, R7, -0.36067417263984680176 ;  /* 0xbeb8aa4930077423 */ /* 0x000fc40000010007 */
[----:B------:R-:W-:Y:S01]  /*6460*/  FFMA.FTZ R42, R41, R42, -0.72134751081466674805 ;  /* 0xbf38aa3b292a7423 */ /* 0x000fe2000001002a */
[----:B0-----:R-:W-:Y:S01]  /*6470*/  PRMT R138, R20, 0x7632, R138 ;  /* 0x00007632148a7816 */ /* 0x001fe2000000008a */
[----:B------:R-:W-:Y:S02]  /*6480*/  FFMA.FTZ R5, R46, R5, -0.72134751081466674805 ;  /* 0xbf38aa3b2e057423 */ /* 0x000fe40000010005 */
[----:B------:R-:W-:Y:S02]  /*6490*/  FFMA.FTZ R4, R43, R4, -0.72134751081466674805 ;  /* 0xbf38aa3b2b047423 */ /* 0x000fe40000010004 */
[----:B------:R-:W-:Y:S02]  /*64a0*/  FFMA.FTZ R7, R48, R7, 0.48089820146560668945 ;  /* 0x3ef6384a30077423 */ /* 0x000fe40000010007 */
[----:B------:R-:W-:Y:S02]  /*64b0*/  FMUL R42, R41, R42 ;  /* 0x0000002a292a7220 */ /* 0x000fe40000400000 */
[----:B------:R-:W-:-:S02]  /*64c0*/  FMUL R5, R46, R5 ;  /* 0x000000052e057220 */ /* 0x000fc40000400000 */
[----:B------:R-:W-:Y:S02]  /*64d0*/  FMUL R4, R43, R4 ;  /* 0x000000042b047220 */ /* 0x000fe40000400000 */
[----:B------:R-:W-:Y:S02]  /*64e0*/  FFMA.FTZ R7, R48, R7, -0.72134751081466674805 ;  /* 0xbf38aa3b30077423 */ /* 0x000fe40000010007 */
[----:B------:R-:W-:Y:S02]  /*64f0*/  FMUL R42, R41, R42 ;  /* 0x0000002a292a7220 */ /* 0x000fe40000400000 */
[----:B------:R-:W-:Y:S02]  /*6500*/  FMUL R5, R46, R5 ;  /* 0x000000052e057220 */ /* 0x000fe40000400000 */
[----:B------:R-:W-:Y:S02]  /*6510*/  FMUL R4, R43, R4 ;  /* 0x000000042b047220 */ /* 0x000fe40000400000 */
[----:B------:R-:W-:-:S02]  /*6520*/  FMUL R7, R48, R7 ;  /* 0x0000000730077220 */ /* 0x000fc40000400000 */
[----:B------:R-:W-:Y:S02]  /*6530*/  FFMA.FTZ R41, R41, 1.4426950216293334961, R42 ;  /* 0x3fb8aa3b29297823 */ /* 0x000fe4000001002a */
[----:B------:R-:W-:Y:S02]  /*6540*/  FFMA.FTZ R46, R46, 1.4426950216293334961, R5 ;  /* 0x3fb8aa3b2e2e7823 */ /* 0x000fe40000010005 */
[----:B------:R-:W-:Y:S02]  /*6550*/  FFMA.FTZ R4, R43, 1.4426950216293334961, R4 ;  /* 0x3fb8aa3b2b047823 */ /* 0x000fe40000010004 */
[----:B------:R-:W-:Y:S02]  /*6560*/  @P0 IMAD.MOV.U32 R5, RZ, RZ, 0x7f800000 ;  /* 0x7f800000ff050424 */ /* 0x000fe400078e00ff */
[----:B------:R-:W-:Y:S02]  /*6570*/  FMUL R7, R48, R7 ;  /* 0x0000000730077220 */ /* 0x000fe40000400000 */
[----:B------:R-:W-:Y:S01]  /*6580*/  FADD R44, R44, R41 ;  /* 0x000000292c2c7221 */ /* 0x000fe20000000000 */
[----:B------:R-:W-:Y:S01]  /*6590*/  LOP3.LUT R41, R40, 0x60, RZ, 0x3c, !PT ;  /* 0x0000006028297812 */ /* 0x000fe200078e3cff */
[----:B------:R-:W-:-:S02]  /*65a0*/  FADD R45, R45, R46 ;  /* 0x0000002e2d2d7221 */ /* 0x000fc40000000000 */
[----:B------:R-:W-:Y:S01]  /*65b0*/  FADD R46, R47, R4 ;  /* 0x000000042f2e7221 */ /* 0x000fe20000000000 */
[----:B------:R-:W-:Y:S01]  /*65c0*/  @P1 MOV R4, 0x7f800000 ;  /* 0x7f80000000041802 */ /* 0x000fe20000000f00 */
[----:B------:R-:W-:Y:S01]  /*65d0*/  @P0 FFMA.FTZ R44, R24, R5, +INF ;  /* 0x7f800000182c0423 */ /* 0x000fe20000010005 */
[----:B------:R-:W-:Y:S01]  /*65e0*/  @P5 MOV R5, 0x7f800000 ;  /* 0x7f80000000055802 */ /* 0x000fe20000000f00 */
[----:B------:R-:W-:Y:S01]  /*65f0*/  FFMA.FTZ R48, R48, 1.4426950216293334961, R7 ;  /* 0x3fb8aa3b30307823 */ /* 0x000fe20000010007 */
[----:B------:R-:W-:Y:S01]  /*6600*/  FSETP.NEU.AND P0, PT, R35, RZ, PT ;  /* 0x000000ff2300720b */ /* 0x000fe20003f0d000 */
[----:B------:R-:W-:Y:S01]  /*6610*/  @P1 FFMA.FTZ R45, R25, R4, +INF ;  /* 0x7f800000192d1423 */ /* 0x000fe20000010004 */
[----:B------:R-:W-:Y:S01]  /*6620*/  FSETP.NEU.AND P1, PT, R26, RZ, PT ;  /* 0x000000ff1a00720b */ /* 0x000fe20003f2d000 */
[----:B------:R-:W-:Y:S01]  /*6630*/  FADD R47, R49, R48 ;  /* 0x00000030312f7221 */ /* 0x000fe20000000000 */
[----:B------:R-:W-:Y:S01]  /*6640*/  F2FP.BF16.PACK_AB R25, R36, R37 ;  /* 0x000000252419723e */ /* 0x000fe200000010ff */
[----:B------:R-:W-:Y:S01]  /*6650*/  @P5 FFMA.FTZ R46, R26, R5, +INF ;  /* 0x7f8000001a2e5423 */ /* 0x000fe20000010005 */
[----:B------:R-:W-:Y:S01]  /*6660*/  F2FP.BF16.PACK_AB R26, R33, R34 ;  /* 0x00000022211a723e */ /* 0x000fe200000010ff */
[----:B------:R-:W-:Y:S01]  /*6670*/  @P4 FFMA.FTZ R47, R35, R6, +INF ;  /* 0x7f800000232f4423 */ /* 0x000fe20000010006 */
[C---:B------:R-:W-:Y:S01]  /*6680*/  SHF.L.U32 R35, R179.reuse, 0x1, RZ ;  /* 0x00000001b3237819 */ /* 0x040fe200000006ff */
[----:B------:R-:W0:Y:S01]  /*6690*/  LDS.128 R4, [R41] ;  /* 0x0000000029047984 */ /* 0x000e220000000c00 */
[C---:B------:R-:W-:Y:S01]  /*66a0*/  IMAD R49, R179.reuse, 0x6, RZ ;  /* 0x00000006b3317824 */ /* 0x040fe200078e02ff */
[CC--:B------:R-:W-:Y:S01]  /*66b0*/  LEA R34, P5, R179.reuse, R8.reuse, 0x2 ;  /* 0x00000008b3227211 */ /* 0x0c0fe200078a10ff */
[----:B------:R-:W-:Y:S01]  /*66c0*/  IMAD R37, R179, 0x3, RZ ;  /* 0x00000003b3257824 */ /* 0x000fe200078e02ff */
[----:B------:R-:W-:Y:S01]  /*66d0*/  BAR.SYNC.DEFER_BLOCKING 0x0 ;  /* 0x0000000000007b1d */ /* 0x000fe20000010000 */
[-C--:B------:R-:W-:Y:S01]  /*66e0*/  IADD3 R32, P4, R35, R8.reuse, RZ ;  /* 0x0000000823207210 */ /* 0x080fe20007f9e0ff */
[----:B------:R-:W-:Y:S01]  /*66f0*/  IMAD R43, R179, 0x5, RZ ;  /* 0x00000005b32b7824 */ /* 0x000fe200078e02ff */
[-C--:B------:R-:W-:Y:S01]  /*6700*/  IADD3 R36, P6, R49, R8.reuse, RZ ;  /* 0x0000000831247210 */ /* 0x080fe20007fde0ff */
[C---:B------:R-:W-:Y:S01]  /*6710*/  IMAD R65, R179.reuse, 0xe, RZ ;  /* 0x0000000eb3417824 */ /* 0x040fe200078e02ff */
[----:B------:R-:W-:Y:S01]  /*6720*/  F2FP.BF16.PACK_AB R24, R38, R39 ;  /* 0x000000272618723e */ /* 0x000fe200000010ff */
[C---:B------:R-:W-:Y:S01]  /*6730*/  IMAD.SHL.U32 R39, R179.reuse, 0x4, RZ ;  /* 0x00000004b3277824 */ /* 0x040fe200078e00ff */
[CC--:B------:R-:W-:Y:S01]  /*6740*/  LEA.HI.X.SX32 R33, R179.reuse, R9.reuse, 0x1, P4 ;  /* 0x00000009b3217211 */ /* 0x0c0fe200020f0eff */
[C---:B------:R-:W-:Y:S01]  /*6750*/  IMAD R79, R179.reuse, 0x14, RZ ;  /* 0x00000014b34f7824 */ /* 0x040fe200078e02ff */
[CC--:B------:R-:W-:Y:S01]  /*6760*/  LEA R38, P4, R179.reuse, R8.reuse, 0x3 ;  /* 0x00000008b3267211 */ /* 0x0c0fe200078818ff */
[----:B------:R-:W-:Y:S01]  /*6770*/  IMAD R87, R179, 0x16, RZ ;  /* 0x00000016b3577824 */ /* 0x000fe200078e02ff */
[-C--:B------:R-:W-:Y:S01]  /*6780*/  LEA.HI.X.SX32 R35, R35, R9.reuse, 0x1, P5 ;  /* 0x0000000923237211 */ /* 0x080fe200028f0eff */
[----:B------:R-:W-:Y:S01]  /*6790*/  IMAD R91, R179, 0x18, RZ ;  /* 0x00000018b35b7824 */ /* 0x000fe200078e02ff */
[-C--:B------:R-:W-:Y:S01]  /*67a0*/  LEA.HI.X.SX32 R37, R37, R9.reuse, 0x1, P6 ;  /* 0x0000000925257211 */ /* 0x080fe200030f0eff */
[----:B------:R-:W-:Y:S01]  /*67b0*/  IMAD R95, R179, 0x1a, RZ ;  /* 0x0000001ab35f7824 */ /* 0x000fe200078e02ff */
[-C--:B------:R-:W-:Y:S01]  /*67c0*/  LEA.HI.X.SX32 R39, R39, R9.reuse, 0x1, P4 ;  /* 0x0000000927277211 */ /* 0x080fe200020f0eff */
[----:B------:R-:W-:Y:S01]  /*67d0*/  IMAD R99, R179, 0x1c, RZ ;  /* 0x0000001cb3637824 */ /* 0x000fe200078e02ff */
[----:B------:R-:W-:Y:S01]  /*67e0*/  IADD3 R50, P4, R65, R8, RZ ;  /* 0x0000000841327210 */ /* 0x000fe20007f9e0ff */
[C---:B------:R-:W-:Y:S01]  /*67f0*/  IMAD R103, R179.reuse, 0x1e, RZ ;  /* 0x0000001eb3677824 */ /* 0x040fe200078e02ff */
[----:B------:R-:W-:Y:S01]  /*6800*/  FSEL R44, R44, -INF , P3 ;  /* 0xff8000002c2c7808 */ /* 0x000fe20001800000 */
[----:B------:R-:W-:Y:S01]  /*6810*/  IMAD R67, R179, 0xf, RZ ;  /* 0x0000000fb3437824 */ /* 0x000fe200078e02ff */
[----:B------:R-:W-:Y:S01]  /*6820*/  LEA.HI.X.SX32 R51, R51, R9, 0x1, P4 ;  /* 0x0000000933337211 */ /* 0x000fe200020f0eff */
[----:B------:R-:W-:Y:S01]  /*6830*/  IMAD R111, R179, 0x22, RZ ;  /* 0x00000022b36f7824 */ /* 0x000fe200078e02ff */
[----:B------:R-:W-:Y:S01]  /*6840*/  FSEL R45, R45, -INF , P2 ;  /* 0xff8000002d2d7808 */ /* 0x000fe20001000000 */
[----:B------:R3:W-:Y:S01]  /*6850*/  STS.128 [R11+0x80], R60 ;  /* 0x0000803c0b007388 */ /* 0x0007e20000000c00 */
[C---:B------:R-:W-:Y:S01]  /*6860*/  IMAD R115, R179.reuse, 0x24, RZ ;  /* 0x00000024b3737824 */ /* 0x040fe200078e02ff */
[----:B------:R-:W-:Y:S01]  /*6870*/  FSEL R46, R46, -INF , P1 ;  /* 0xff8000002e2e7808 */ /* 0x000fe20000800000 */
[C---:B------:R-:W-:Y:S01]  /*6880*/  IMAD R73, R179.reuse, 0x11, RZ ;  /* 0x00000011b3497824 */ /* 0x040fe200078e02ff */
[----:B------:R4:W-:Y:S01]  /*6890*/  STS.128 [R11+0x400], R56 ;  /* 0x000400380b007388 */ /* 0x0009e20000000c00 */
[----:B------:R-:W-:Y:S01]  /*68a0*/  IMAD R119, R179, 0x26, RZ ;  /* 0x00000026b3777824 */ /* 0x000fe200078e02ff */
[----:B------:R-:W-:Y:S01]  /*68b0*/  FSEL R47, R47, -INF , P0 ;  /* 0xff8000002f2f7808 */ /* 0x000fe20000000000 */
[C---:B------:R-:W-:Y:S01]  /*68c0*/  IMAD R125, R179.reuse, 0x28, RZ ;  /* 0x00000028b37d7824 */ /* 0x040fe200078e02ff */
[----:B------:R5:W-:Y:S01]  /*68d0*/  STS.128 [R11], R80 ;  /* 0x000000500b007388 */ /* 0x000be20000000c00 */
[----:B------:R-:W-:-:S02]  /*68e0*/  IMAD R129, R179, 0x2a, RZ ;  /* 0x0000002ab3817824 */ /* 0x000fc400078e02ff */
[C---:B------:R-:W-:Y:S01]  /*68f0*/  IMAD R77, R179.reuse, 0x13, RZ ;  /* 0x00000013b34d7824 */ /* 0x040fe200078e02ff */
[----:B------:R-:W-:Y:S01]  /*6900*/  STS.128 [R11+0x480], R24 ;  /* 0x000480180b007388 */ /* 0x000fe20000000c00 */
[C---:B------:R-:W-:Y:S02]  /*6910*/  IMAD R85, R179.reuse, 0x15, RZ ;  /* 0x00000015b3557824 */ /* 0x040fe400078e02ff */
[C---:B------:R-:W-:Y:S01]  /*6920*/  IMAD R133, R179.reuse, 0x2c, RZ ;  /* 0x0000002cb3857824 */ /* 0x040fe200078e02ff */
[----:B------:R-:W-:Y:S01]  /*6930*/  BAR.SYNC.DEFER_BLOCKING 0x0 ;  /* 0x0000000000007b1d */ /* 0x000fe20000010000 */
[C---:B---3--:R-:W-:Y:S02]  /*6940*/  IMAD R61, R179.reuse, 0xc, RZ ;  /* 0x0000000cb33d7824 */ /* 0x048fe400078e02ff */
[----:B------:R-:W-:Y:S01]  /*6950*/  IMAD R63, R179, 0xd, RZ ;  /* 0x0000000db33f7824 */ /* 0x000fe200078e02ff */
[-C--:B----4-:R-:W-:Y:S01]  /*6960*/  IADD3 R56, P4, R79, R8.reuse, RZ ;  /* 0x000000084f387210 */ /* 0x090fe20007f9e0ff */
[----:B------:R-:W-:Y:S01]  /*6970*/  IMAD R57, R179, 0xa, RZ ;  /* 0x0000000ab3397824 */ /* 0x000fe200078e02ff */
[----:B------:R-:W-:Y:S01]  /*6980*/  IADD3 R48, P6, R61, R8, RZ ;  /* 0x000000083d307210 */ /* 0x000fe20007fde0ff */
[----:B------:R-:W-:-:S02]  /*6990*/  IMAD R59, R179, 0xb, RZ ;  /* 0x0000000bb33b7824 */ /* 0x000fc400078e02ff */
[----:B------:R-:W-:Y:S01]  /*69a0*/  IMAD R147, R179, 0x2e, RZ ;  /* 0x0000002eb3937824 */ /* 0x000fe200078e02ff */
[-C--:B------:R-:W-:Y:S01]  /*69b0*/  IADD3 R42, P5, R57, R8.reuse, RZ ;  /* 0x00000008392a7210 */ /* 0x080fe20007fbe0ff */
        /* <DEDUP_REMOVED lines=30> */
[C---:B------:R-:W-:Y:S01]  /*6ba0*/  IMAD R183, R179.reuse, 0x44, RZ ;  /* 0x00000044b3b77824 */ /* 0x040fe200078e02ff */
[CC--:B-----5:R-:W-:Y:S01]  /*6bb0*/  LEA R80, P4, R179.reuse, R8.reuse, 0x5 ;  /* 0x00000008b3507211 */ /* 0x0e0fe200078828ff */
        /* <DEDUP_REMOVED lines=88> */
[----:B------:R3:W-:Y:S01]  /*7140*/  STG.E.U16 [R8.64], R20 ;  /* 0x0000001408007986 */ /* 0x0007e2000c101506 */
[-C--:B------:R-:W-:Y:S01]  /*7150*/  IADD3 R112, P5, R191, R8.reuse, RZ ;  /* 0x00000008bf707210 */ /* 0x080fe20007fbe0ff */
[----:B------:R-:W-:Y:S01]  /*7160*/  FFMA R44, R44, 0.69314718246459960938, R31 ;  /* 0x3f3172182c2c7823 */ /* 0x000fe2000000001f */
[-C--:B------:R-:W-:Y:S01]  /*7170*/  IADD3 R114, P6, R193, R8.reuse, RZ ;  /* 0x00000008c1727210 */ /* 0x080fe20007fde0ff */
[----:B------:R-:W-:Y:S01]  /*7180*/  STG.E.U16 [R32.64], R138 ;  /* 0x0000008a20007986 */ /* 0x000fe2000c101506 */
[-C--:B------:R-:W-:Y:S01]  /*7190*/  LEA.HI.X.SX32 R111, R117, R9.reuse, 0x1, P4 ;  /* 0x00000009756f7211 */ /* 0x080fe200020f0eff */
[----:B------:R-:W-:Y:S01]  /*71a0*/  FFMA R45, R45, 0.69314718246459960938, R30 ;  /* 0x3f3172182d2d7823 */ /* 0x000fe2000000001e */
[-C--:B------:R-:W-:Y:S01]  /*71b0*/  IADD3 R116, P4, R195, R8.reuse, RZ ;  /* 0x00000008c3747210 */ /* 0x080fe20007f9e0ff */
[----:B-1----:R-:W-:Y:S01]  /*71c0*/  STG.E.U16 [R34.64], R16 ;  /* 0x0000001022007986 */ /* 0x002fe2000c101506 */
[-C--:B------:R-:W-:Y:S01]  /*71d0*/  LEA.HI.X.SX32 R113, R119, R9.reuse, 0x1, P5 ;  /* 0x0000000977717211 */ /* 0x080fe200028f0eff */
[----:B------:R-:W-:Y:S01]  /*71e0*/  FFMA R46, R46, 0.69314718246459960938, R29 ;  /* 0x3f3172182e2e7823 */ /* 0x000fe2000000001d */
[----:B------:R-:W-:Y:S01]  /*71f0*/  LEA.HI.X.SX32 R115, R121, R9, 0x1, P6 ;  /* 0x0000000979737211 */ /* 0x000fe200030f0eff */
[----:B------:R-:W1:Y:S01]  /*7200*/  LDS.128 R32, [R123] ;  /* 0x000000007b207984 */ /* 0x000e620000000c00 */
[-C--:B------:R-:W-:Y:S01]  /*7210*/  IADD3 R118, P5, R197, R8.reuse, RZ ;  /* 0x00000008c5767210 */ /* 0x080fe20007fbe0ff */
[----:B------:R-:W-:Y:S01]  /*7220*/  FFMA R47, R47, 0.69314718246459960938, R28 ;  /* 0x3f3172182f2f7823 */ /* 0x000fe2000000001c */
[----:B------:R-:W-:-:S02]  /*7230*/  IADD3 R120, P6, R199, R8, RZ ;  /* 0x00000008c7787210 */ /* 0x000fc40007fde0ff */
[-C--:B------:R-:W-:Y:S02]  /*7240*/  LEA.HI.X.SX32 R117, R125, R9.reuse, 0x1, P4 ;  /* 0x000000097d757211 */ /* 0x080fe400020f0eff */
[-C--:B------:R-:W-:Y:S02]  /*7250*/  IADD3 R124, P4, R201, R8.reuse, RZ ;  /* 0x00000008c97c7210 */ /* 0x080fe40007f9e0ff */
[-C--:B------:R-:W-:Y:S02]  /*7260*/  LEA.HI.X.SX32 R119, R127, R9.reuse, 0x1, P5 ;  /* 0x000000097f777211 */ /* 0x080fe400028f0eff */
[----:B------:R-:W-:Y:S02]  /*7270*/  LEA.HI.X.SX32 R121, R129, R9, 0x1, P6 ;  /* 0x0000000981797211 */ /* 0x000fe400030f0eff */
[-C--:B------:R-:W-:Y:S02]  /*7280*/  IADD3 R126, P5, R203, R8.reuse, RZ ;  /* 0x00000008cb7e7210 */ /* 0x080fe40007fbe0ff */
        /* <DEDUP_REMOVED lines=38> */
[-C--:B------:R-:W-:Y:S02]  /*74f0*/  LEA.HI.X.SX32 R137, R139, R9.reuse, 0x1, P5 ;  /* 0x000000098b897211 */ /* 0x080fe400028f0eff */
[----:B------:R-:W-:Y:S02]  /*7500*/  LEA.HI.X.SX32 R135, R135, R9, 0x1, P6 ;  /* 0x0000000987877211 */ /* 0x000fe400030f0eff */
[----:B---3--:R-:W-:Y:S02]  /*7510*/  PRMT R9, R16, 0x7632, R9 ;  /* 0x0000763210097816 */ /* 0x008fe40000000009 */
[----:B--2---:R-:W-:Y:S02]  /*7520*/  PRMT R11, R12, 0x7632, R11 ;  /* 0x000076320c0b7816 */ /* 0x004fe4000000000b */
[----:B0-----:R-:W-:Y:S01]  /*7530*/  PRMT R25, R4, 0x7632, R25 ;  /* 0x0000763204197816 */ /* 0x001fe20000000019 */
[----:B------:R0:W-:Y:S01]  /*7540*/  STG.E.U16 [R36.64], R9 ;  /* 0x0000000924007986 */ /* 0x0001e2000c101506 */
[----:B------:R-:W-:-:S02]  /*7550*/  PRMT R27, R21, 0x7632, R27 ;  /* 0x00007632151b7816 */ /* 0x000fc4000000001b */
[----:B------:R-:W-:Y:S01]  /*7560*/  PRMT R8, R17, 0x7632, R8 ;  /* 0x0000763211087816 */ /* 0x000fe20000000008 */
[----:B------:R-:W-:Y:S04]  /*7570*/  STG.E.U16 [R38.64], R12 ;  /* 0x0000000c26007986 */ /* 0x000fe8000c101506 */
[----:B------:R2:W-:Y:S04]  /*7580*/  STG.E.U16 [R42.64], R11 ;  /* 0x0000000b2a007986 */ /* 0x0005e8000c101506 */
[----:B------:R3:W-:Y:S01]  /*7590*/  STG.E.U16 [R48.64], R4 ;  /* 0x0000000430007986 */ /* 0x0007e2000c101506 */
[----:B0-----:R-:W-:-:S03]  /*75a0*/  PRMT R9, R13, 0x7632, R9 ;  /* 0x000076320d097816 */ /* 0x001fc60000000009 */
[----:B------:R-:W-:Y:S04]  /*75b0*/  STG.E.U16 [R50.64], R25 ;  /* 0x0000001932007986 */ /* 0x000fe8000c101506 */
[----:B------:R1:W-:Y:S01]  /*75c0*/  STG.E.U16 [R52.64], R21 ;  /* 0x0000001534007986 */ /* 0x0003e2000c101506 */
[----:B--2---:R-:W-:-:S03]  /*75d0*/  PRMT R11, R5, 0x7632, R11 ;  /* 0x00007632050b7816 */ /* 0x004fc6000000000b */
[----:B------:R-:W-:Y:S01]  /*75e0*/  STG.E.U16 [R54.64], R27 ;  /* 0x0000001b36007986 */ /* 0x000fe2000c101506 */
[----:B---3--:R-:W-:Y:S02]  /*75f0*/  PRMT R4, R22, 0x7632, R4 ;  /* 0x0000763216047816 */ /* 0x008fe40000000004 */
[----:B------:R-:W-:Y:S01]  /*7600*/  PRMT R49, R7, 0x7632, R49 ;  /* 0x0000763207317816 */ /* 0x000fe20000000031 */
[----:B------:R-:W0:Y:S04]  /*7610*/  LDS.128 R24, [R40] ;  /* 0x0000000028187984 */ /* 0x000e280000000c00 */
[----:B------:R-:W2:Y:S01]  /*7620*/  LDS.128 R36, [R122] ;  /* 0x000000007a247984 */ /* 0x000ea20000000c00 */
[----:B-1----:R-:W-:-:S03]  /*7630*/  PRMT R53, R32, 0x7632, R53 ;  /* 0x0000763220357816 */ /* 0x002fc60000000035 */
[----:B------:R-:W1:Y:S04]  /*7640*/  LDS.128 R40, [R41] ;  /* 0x0000000029287984 */ /* 0x000e680000000c00 */
[----:B------:R-:W-:Y:S04]  /*7650*/  STG.E.U16 [R56.64], R17 ;  /* 0x0000001138007986 */ /* 0x000fe8000c101506 */
[----:B------:R3:W-:Y:S04]  /*7660*/  STG.E.U16 [R58.64], R8 ;  /* 0x000000083a007986 */ /* 0x0007e8000c101506 */
[----:B------:R-:W-:Y:S04]  /*7670*/  STG.E.U16 [R60.64], R13 ;  /* 0x0000000d3c007986 */ /* 0x000fe8000c101506 */
[----:B------:R4:W-:Y:S04]  /*7680*/  STG.E.U16 [R62.64], R9 ;  /* 0x000000093e007986 */ /* 0x0009e8000c101506 */
[----:B------:R5:W-:Y:S01]  /*7690*/  STG.E.U16 [R64.64], R5 ;  /* 0x0000000540007986 */ /* 0x000be2000c101506 */
[----:B---3--:R-:W-:-:S03]  /*76a0*/  PRMT R8, R18, 0x7632, R8 ;  /* 0x0000763212087816 */ /* 0x008fc60000000008 */
[----:B------:R3:W-:Y:S04]  /*76b0*/  STG.E.U16 [R70.64], R11 ;  /* 0x0000000b46007986 */ /* 0x0007e8000c101506 */
[----:B------:R-:W-:Y:S01]  /*76c0*/  STG.E.U16 [R80.64], R22 ;  /* 0x0000001650007986 */ /* 0x000fe2000c101506 */
[----:B----4-:R-:W-:Y:S02]  /*76d0*/  PRMT R9, R14, 0x7632, R9 ;  /* 0x000076320e097816 */ /* 0x010fe40000000009 */
[----:B------:R-:W-:Y:S01]  /*76e0*/  PRMT R62, R33, 0x7632, R62 ;  /* 0x00007632213e7816 */ /* 0x000fe2000000003e */
[----:B------:R4:W-:Y:S01]  /*76f0*/  STG.E.U16 [R72.64], R4 ;  /* 0x0000000448007986 */ /* 0x0009e2000c101506 */
[----:B-----5:R-:W-:Y:S02]  /*7700*/  PRMT R5, R6, 0x7632, R5 ;  /* 0x0000763206057816 */ /* 0x020fe40000000005 */
[----:B0-----:R-:W-:Y:S01]  /*7710*/  PRMT R51, R24, 0x7632, R51 ;  /* 0x0000763218337816 */ /* 0x001fe20000000033 */
[----:B------:R-:W-:Y:S01]  /*7720*/  STG.E.U16 [R82.64], R18 ;  /* 0x0000001252007986 */ /* 0x000fe2000c101506 */
[----:B---3--:R-:W-:-:S02]  /*7730*/  PRMT R11, R15, 0x7632, R11 ;  /* 0x000076320f0b7816 */ /* 0x008fc4000000000b */
[----:B--2---:R-:W-:Y:S01]  /*7740*/  PRMT R55, R36, 0x7632, R55 ;  /* 0x0000763224377816 */ /* 0x004fe20000000037 */
[----:B------:R0:W-:Y:S01]  /*7750*/  STG.E.U16 [R74.64], R8 ;  /* 0x000000084a007986 */ /* 0x0001e2000c101506 */
[----:B-1----:R-:W-:Y:S02]  /*7760*/  PRMT R57, R40, 0x7632, R57 ;  /* 0x0000763228397816 */ /* 0x002fe40000000039 */
[----:B------:R-:W-:Y:S01]  /*7770*/  PRMT R59, R25, 0x7632, R59 ;  /* 0x00007632193b7816 */ /* 0x000fe2000000003b */
[----:B------:R1:W-:Y:S01]  /*7780*/  STG.E.U16 [R66.64], R14 ;  /* 0x0000000e42007986 */ /* 0x0003e2000c101506 */
[----:B----4-:R-:W-:Y:S02]  /*7790*/  PRMT R4, R23, 0x7632, R4 ;  /* 0x0000763217047816 */ /* 0x010fe40000000004 */
[----:B------:R-:W-:Y:S01]  /*77a0*/  PRMT R64, R37, 0x7632, R64 ;  /* 0x0000763225407816 */ /* 0x000fe20000000040 */
[----:B------:R-:W-:Y:S01]  /*77b0*/  STG.E.U16 [R76.64], R9 ;  /* 0x000000094c007986 */ /* 0x000fe2000c101506 */
[----:B------:R-:W-:-:S02]  /*77c0*/  PRMT R73, R26, 0x7632, R73 ;  /* 0x000076321a497816 */ /* 0x000fc40000000049 */
[----:B------:R-:W-:Y:S01]  /*77d0*/  PRMT R81, R38, 0x7632, R81 ;  /* 0x0000763226517816 */ /* 0x000fe20000000051 */
[----:B------:R2:W-:Y:S01]  /*77e0*/  STG.E.U16 [R68.64], R6 ;  /* 0x0000000644007986 */ /* 0x0005e2000c101506 */
[----:B0-----:R-:W-:Y:S02]  /*77f0*/  PRMT R8, R19, 0x7632, R8 ;  /* 0x0000763213087816 */ /* 0x001fe40000000008 */
[----:B------:R-:W-:Y:S01]  /*7800*/  PRMT R83, R42, 0x7632, R83 ;  /* 0x000076322a537816 */ /* 0x000fe20000000053 */
[----:B------:R0:W-:Y:S01]  /*7810*/  STG.E.U16 [R78.64], R5 ;  /* 0x000000054e007986 */ /* 0x0001e2000c101506 */
[----:B-1----:R-:W-:Y:S02]  /*7820*/  PRMT R66, R41, 0x7632, R66 ;  /* 0x0000763229427816 */ /* 0x002fe40000000042 */
[----:B------:R-:W-:Y:S01]  /*7830*/  PRMT R74, R35, 0x7632, R74 ;  /* 0x00007632234a7816 */ /* 0x000fe2000000004a */
[----:B------:R1:W-:Y:S01]  /*7840*/  STG.E.U16 [R84.64], R23 ;  /* 0x0000001754007986 */ /* 0x0003e2000c101506 */
[----:B------:R-:W-:-:S03]  /*7850*/  PRMT R72, R39, 0x7632, R72 ;  /* 0x0000763227487816 */ /* 0x000fc60000000048 */
[----:B------:R3:W-:Y:S01]  /*7860*/  STG.E.U16 [R86.64], R4 ;  /* 0x0000000456007986 */ /* 0x0007e2000c101506 */
[----:B--2---:R-:W-:Y:S01]  /*7870*/  PRMT R68, R43, 0x7632, R68 ;  /* 0x000076322b447816 */ /* 0x004fe20000000044 */
[C---:B------:R-:W-:Y:S02]  /*7880*/  IMAD.HI R6, R3.reuse, 0x4, RZ ;  /* 0x0000000403067827 */ /* 0x040fe400078e02ff */
[----:B------:R-:W-:Y:S01]  /*7890*/  STG.E.U16 [R88.64], R19 ;  /* 0x0000001358007986 */ /* 0x000fe2000c101506 */
[----:B0-----:R-:W-:Y:S02]  /*78a0*/  PRMT R79, R34, 0x7632, R79 ;  /* 0x00007632224f7816 */ /* 0x001fe4000000004f */
[----:B------:R-:W-:Y:S01]  /*78b0*/  SHF.L.U32 R5, R3, 0x2, RZ ;  /* 0x0000000203057819 */ /* 0x000fe200000006ff */
[----:B------:R-:W-:Y:S01]  /*78c0*/  STG.E.U16 [R90.64], R8 ;  /* 0x000000085a007986 */ /* 0x000fe2000c101506 */
[----:B-1----:R-:W-:Y:S01]  /*78d0*/  PRMT R85, R27, 0x7632, R85 ;  /* 0x000076321b557816 */ /* 0x002fe20000000055 */
[----:B------:R-:W-:-:S02]  /*78e0*/  IMAD.HI R3, R2, 0x4, RZ ;  /* 0x0000000402037827 */ /* 0x000fc400078e02ff */
[----:B------:R-:W-:Y:S01]  /*78f0*/  STG.E.U16 [R92.64], R15 ;  /* 0x0000000f5c007986 */ /* 0x000fe2000c101506 */
[----:B---3--:R-:W-:-:S03]  /*7900*/  SHF.L.U32 R4, R2, 0x2, RZ ;  /* 0x0000000202047819 */ /* 0x008fc600000006ff */
[----:B------:R-:W-:Y:S01]  /*7910*/  STG.E.U16 [R94.64], R11 ;  /* 0x0000000b5e007986 */ /* 0x000fe2000c101506 */
[----:B------:R-:W-:-:S03]  /*7920*/  IADD3 R2, P0, P1, R5, c[0x0][0x180], R4 ;  /* 0x0000600005027a10 */ /* 0x000fc6000791e004 */
[----:B------:R-:W-:Y:S01]  /*7930*/  STG.E.U16 [R96.64], R7 ;  /* 0x0000000760007986 */ /* 0x000fe2000c101506 */
[----:B------:R-:W-:-:S03]  /*7940*/  IADD3.X R3, R6, c[0x0][0x184], R3, P0, P1 ;  /* 0x0000610006037a10 */ /* 0x000fc600007e2403 */
[----:B------:R-:W-:Y:S04]  /*7950*/  STG.E.U16 [R98.64], R49 ;  /* 0x0000003162007986 */ /* 0x000fe8000c101506 */
        /* <DEDUP_REMOVED lines=32> */
[----:B------:R-:W-:Y:S06]  /*7b60*/  BAR.SYNC.DEFER_BLOCKING 0x0 ;  /* 0x0000000000007b1d */ /* 0x000fec0000010000 */
[----:B------:R-:W-:Y:S04]  /*7b70*/  STS.64 [R10], R44 ;  /* 0x0000002c0a007388 */ /* 0x000fe80000000a00 */
[----:B------:R-:W-:Y:S04]  /*7b80*/  STS.64 [R10+0x100], R46 ;  /* 0x0001002e0a007388 */ /* 0x000fe80000000a00 */
[----:B------:R-:W-:Y:S06]  /*7b90*/  BAR.SYNC.DEFER_BLOCKING 0x0 ;  /* 0x0000000000007b1d */ /* 0x000fec0000010000 */
[----:B------:R-:W0:Y:S04]  /*7ba0*/  LDS R7, [R0] ;  /* 0x0000000000077984 */ /* 0x000e280000000800 */
[----:B0-----:R-:W-:Y:S01]  /*7bb0*/  STG.E [R2.64], R7 ;  /* 0x0000000702007986 */ /* 0x001fe2000c101906 */
[----:B------:R-:W-:Y:S05]  /*7bc0*/  EXIT ;  /* 0x000000000000794d */ /* 0x000fea0003800000 */
.L_x_3:
[----:B------:R-:W-:-:S00]  /*7bd0*/  BRA `(.L_x_3) ;  /* 0xfffffff000007947 */ /* 0x000fc0000383ffff */
[----:B------:R-:W-:-:S00]  /*7be0*/  NOP ;  /* 0x0000000000007918 */ /* 0x000fc00000000000 */
        /* <DEDUP_REMOVED lines=9> */
.L_x_4:


//--------------------- .nv.global.init           --------------------------
	.section	.nv.global.init,"aw",@progbits
.nv.global.init:
	.type		_$_str,@object
	.size		_$_str,(.L_0 - _$_str)
_$_str:
        /*0000*/ 	.byte	0x5f, 0x5f, 0x43, 0x55, 0x44, 0x41, 0x5f, 0x46, 0x54, 0x5a, 0x00
.L_0:


//--------------------- .nv.shared.attn_fwd       --------------------------
	.section	.nv.shared.attn_fwd,"aw",@nobits
	.sectionflags	@""
	.align	16
